//
// Generated by NVIDIA NVVM Compiler
//
// Compiler Build ID: CL-36424714
// Cuda compilation tools, release 13.0, V13.0.88
// Based on NVVM 20.0.0
//

.version 9.0
.target sm_100
.address_size 64

	// .globl	simpleBfs
// _ZZ11scanDegreesE9prefixSum has been demoted
// _ZZ23assignVerticesNextQueueE15sharedIncrement has been demoted

.visible .entry simpleBfs(
	.param .u32 simpleBfs_param_0,
	.param .u32 simpleBfs_param_1,
	.param .u64 .ptr .align 1 simpleBfs_param_2,
	.param .u64 .ptr .align 1 simpleBfs_param_3,
	.param .u64 .ptr .align 1 simpleBfs_param_4,
	.param .u64 .ptr .align 1 simpleBfs_param_5,
	.param .u64 .ptr .align 1 simpleBfs_param_6,
	.param .u64 .ptr .align 1 simpleBfs_param_7
)
{
	.reg .pred 	%p<7>;
	.reg .b32 	%r<34>;
	.reg .b64 	%rd<24>;

	ld.param.u32 	%r17, [simpleBfs_param_0];
	ld.param.u32 	%r16, [simpleBfs_param_1];
	ld.param.u64 	%rd7, [simpleBfs_param_2];
	ld.param.u64 	%rd8, [simpleBfs_param_3];
	ld.param.u64 	%rd9, [simpleBfs_param_4];
	ld.param.u64 	%rd12, [simpleBfs_param_5];
	ld.param.u64 	%rd10, [simpleBfs_param_6];
	ld.param.u64 	%rd11, [simpleBfs_param_7];
	cvta.to.global.u64 	%rd1, %rd12;
	mov.u32 	%r18, %ctaid.x;
	mov.u32 	%r19, %ntid.x;
	mov.u32 	%r20, %tid.x;
	mad.lo.s32 	%r1, %r18, %r19, %r20;
	setp.ge.s32 	%p1, %r1, %r17;
	@%p1 bra 	$L__BB0_9;
	mul.wide.s32 	%rd13, %r1, 4;
	add.s64 	%rd14, %rd1, %rd13;
	ld.global.u32 	%r21, [%rd14];
	setp.ne.s32 	%p2, %r21, %r16;
	@%p2 bra 	$L__BB0_9;
	cvta.to.global.u64 	%rd15, %rd8;
	add.s64 	%rd2, %rd15, %rd13;
	cvta.to.global.u64 	%rd17, %rd9;
	add.s64 	%rd3, %rd17, %rd13;
	ld.global.u32 	%r31, [%rd3];
	setp.lt.s32 	%p3, %r31, 1;
	@%p3 bra 	$L__BB0_9;
	ld.global.u32 	%r32, [%rd2];
	add.s32 	%r4, %r16, 1;
	cvta.to.global.u64 	%rd4, %rd7;
	cvta.to.global.u64 	%rd5, %rd10;
	mov.b32 	%r33, 0;
	mov.u32 	%r29, %r32;
$L__BB0_4:
	mul.wide.s32 	%rd18, %r29, 4;
	add.s64 	%rd19, %rd4, %rd18;
	ld.global.u32 	%r9, [%rd19];
	mul.wide.s32 	%rd20, %r9, 4;
	add.s64 	%rd6, %rd1, %rd20;
	ld.global.u32 	%r23, [%rd6];
	setp.ge.s32 	%p4, %r4, %r23;
	@%p4 bra 	$L__BB0_6;
	st.global.u32 	[%rd6], %r4;
	add.s64 	%rd22, %rd5, %rd20;
	st.global.u32 	[%rd22], %r29;
	ld.global.u32 	%r32, [%rd2];
	ld.global.u32 	%r31, [%rd3];
	mov.b32 	%r33, 1;
$L__BB0_6:
	add.s32 	%r29, %r29, 1;
	add.s32 	%r25, %r31, %r32;
	setp.lt.s32 	%p5, %r29, %r25;
	@%p5 bra 	$L__BB0_4;
	setp.eq.s32 	%p6, %r33, 0;
	@%p6 bra 	$L__BB0_9;
	cvta.to.global.u64 	%rd23, %rd11;
	mov.b32 	%r26, 1;
	st.global.u32 	[%rd23], %r26;
$L__BB0_9:
	ret;

}
	// .globl	queueBfs
.visible .entry queueBfs(
	.param .u32 queueBfs_param_0,
	.param .u64 .ptr .align 1 queueBfs_param_1,
	.param .u64 .ptr .align 1 queueBfs_param_2,
	.param .u64 .ptr .align 1 queueBfs_param_3,
	.param .u64 .ptr .align 1 queueBfs_param_4,
	.param .u64 .ptr .align 1 queueBfs_param_5,
	.param .u32 queueBfs_param_6,
	.param .u64 .ptr .align 1 queueBfs_param_7,
	.param .u64 .ptr .align 1 queueBfs_param_8,
	.param .u64 .ptr .align 1 queueBfs_param_9
)
{
	.reg .pred 	%p<6>;
	.reg .b32 	%r<21>;
	.reg .b64 	%rd<30>;

	ld.param.u32 	%r7, [queueBfs_param_0];
	ld.param.u64 	%rd9, [queueBfs_param_1];
	ld.param.u64 	%rd10, [queueBfs_param_2];
	ld.param.u64 	%rd11, [queueBfs_param_3];
	ld.param.u64 	%rd12, [queueBfs_param_4];
	ld.param.u64 	%rd13, [queueBfs_param_5];
	ld.param.u32 	%r8, [queueBfs_param_6];
	ld.param.u64 	%rd14, [queueBfs_param_7];
	ld.param.u64 	%rd15, [queueBfs_param_8];
	ld.param.u64 	%rd16, [queueBfs_param_9];
	mov.u32 	%r9, %ctaid.x;
	mov.u32 	%r10, %ntid.x;
	mov.u32 	%r11, %tid.x;
	mad.lo.s32 	%r1, %r9, %r10, %r11;
	setp.ge.s32 	%p1, %r1, %r8;
	@%p1 bra 	$L__BB1_7;
	cvta.to.global.u64 	%rd17, %rd11;
	cvta.to.global.u64 	%rd18, %rd10;
	cvta.to.global.u64 	%rd19, %rd15;
	mul.wide.s32 	%rd20, %r1, 4;
	add.s64 	%rd21, %rd19, %rd20;
	ld.global.u32 	%r12, [%rd21];
	mul.wide.s32 	%rd22, %r12, 4;
	add.s64 	%rd1, %rd18, %rd22;
	add.s64 	%rd2, %rd17, %rd22;
	ld.global.u32 	%r13, [%rd2];
	setp.lt.s32 	%p2, %r13, 1;
	@%p2 bra 	$L__BB1_7;
	ld.global.u32 	%r20, [%rd1];
	add.s32 	%r3, %r7, 1;
	cvta.to.global.u64 	%rd3, %rd9;
	cvta.to.global.u64 	%rd4, %rd12;
	cvta.to.global.u64 	%rd5, %rd13;
	cvta.to.global.u64 	%rd6, %rd14;
	cvta.to.global.u64 	%rd7, %rd16;
$L__BB1_3:
	mul.wide.s32 	%rd23, %r20, 4;
	add.s64 	%rd24, %rd3, %rd23;
	ld.global.u32 	%r5, [%rd24];
	mul.wide.s32 	%rd25, %r5, 4;
	add.s64 	%rd8, %rd4, %rd25;
	ld.global.u32 	%r14, [%rd8];
	setp.ne.s32 	%p3, %r14, 2147483647;
	@%p3 bra 	$L__BB1_6;
	atom.global.min.s32 	%r15, [%rd8], %r3;
	setp.ne.s32 	%p4, %r15, 2147483647;
	@%p4 bra 	$L__BB1_6;
	add.s64 	%rd27, %rd5, %rd25;
	st.global.u32 	[%rd27], %r20;
	atom.global.add.u32 	%r16, [%rd6], 1;
	mul.wide.s32 	%rd28, %r16, 4;
	add.s64 	%rd29, %rd7, %rd28;
	st.global.u32 	[%rd29], %r5;
$L__BB1_6:
	add.s32 	%r20, %r20, 1;
	ld.global.u32 	%r17, [%rd1];
	ld.global.u32 	%r18, [%rd2];
	add.s32 	%r19, %r18, %r17;
	setp.lt.s32 	%p5, %r20, %r19;
	@%p5 bra 	$L__BB1_3;
$L__BB1_7:
	ret;

}
	// .globl	nextLayer
.visible .entry nextLayer(
	.param .u32 nextLayer_param_0,
	.param .u64 .ptr .align 1 nextLayer_param_1,
	.param .u64 .ptr .align 1 nextLayer_param_2,
	.param .u64 .ptr .align 1 nextLayer_param_3,
	.param .u64 .ptr .align 1 nextLayer_param_4,
	.param .u64 .ptr .align 1 nextLayer_param_5,
	.param .u32 nextLayer_param_6,
	.param .u64 .ptr .align 1 nextLayer_param_7
)
{
	.reg .pred 	%p<5>;
	.reg .b32 	%r<27>;
	.reg .b64 	%rd<24>;

	ld.param.u32 	%r14, [nextLayer_param_0];
	ld.param.u64 	%rd7, [nextLayer_param_1];
	ld.param.u64 	%rd8, [nextLayer_param_2];
	ld.param.u64 	%rd9, [nextLayer_param_3];
	ld.param.u64 	%rd10, [nextLayer_param_4];
	ld.param.u64 	%rd11, [nextLayer_param_5];
	ld.param.u32 	%r15, [nextLayer_param_6];
	ld.param.u64 	%rd12, [nextLayer_param_7];
	mov.u32 	%r16, %ctaid.x;
	mov.u32 	%r17, %ntid.x;
	mov.u32 	%r18, %tid.x;
	mad.lo.s32 	%r1, %r16, %r17, %r18;
	setp.ge.s32 	%p1, %r1, %r15;
	@%p1 bra 	$L__BB2_6;
	cvta.to.global.u64 	%rd13, %rd9;
	cvta.to.global.u64 	%rd14, %rd8;
	cvta.to.global.u64 	%rd15, %rd12;
	mul.wide.s32 	%rd16, %r1, 4;
	add.s64 	%rd17, %rd15, %rd16;
	ld.global.u32 	%r19, [%rd17];
	mul.wide.s32 	%rd18, %r19, 4;
	add.s64 	%rd1, %rd14, %rd18;
	add.s64 	%rd2, %rd13, %rd18;
	ld.global.u32 	%r25, [%rd2];
	setp.lt.s32 	%p2, %r25, 1;
	@%p2 bra 	$L__BB2_6;
	ld.global.u32 	%r26, [%rd1];
	add.s32 	%r4, %r14, 1;
	cvta.to.global.u64 	%rd3, %rd7;
	cvta.to.global.u64 	%rd4, %rd10;
	cvta.to.global.u64 	%rd5, %rd11;
	mov.u32 	%r24, %r26;
$L__BB2_3:
	mul.wide.s32 	%rd19, %r24, 4;
	add.s64 	%rd20, %rd3, %rd19;
	ld.global.u32 	%r8, [%rd20];
	mul.wide.s32 	%rd21, %r8, 4;
	add.s64 	%rd6, %rd4, %rd21;
	ld.global.u32 	%r20, [%rd6];
	setp.ge.s32 	%p3, %r4, %r20;
	@%p3 bra 	$L__BB2_5;
	st.global.u32 	[%rd6], %r4;
	add.s64 	%rd23, %rd5, %rd21;
	st.global.u32 	[%rd23], %r24;
	ld.global.u32 	%r26, [%rd1];
	ld.global.u32 	%r25, [%rd2];
$L__BB2_5:
	add.s32 	%r24, %r24, 1;
	add.s32 	%r21, %r25, %r26;
	setp.lt.s32 	%p4, %r24, %r21;
	@%p4 bra 	$L__BB2_3;
$L__BB2_6:
	ret;

}
	// .globl	countDegrees
.visible .entry countDegrees(
	.param .u64 .ptr .align 1 countDegrees_param_0,
	.param .u64 .ptr .align 1 countDegrees_param_1,
	.param .u64 .ptr .align 1 countDegrees_param_2,
	.param .u64 .ptr .align 1 countDegrees_param_3,
	.param .u32 countDegrees_param_4,
	.param .u64 .ptr .align 1 countDegrees_param_5,
	.param .u64 .ptr .align 1 countDegrees_param_6
)
{
	.reg .pred 	%p<98>;
	.reg .b32 	%r<201>;
	.reg .b64 	%rd<86>;

	ld.param.u64 	%rd8, [countDegrees_param_0];
	ld.param.u64 	%rd4, [countDegrees_param_1];
	ld.param.u64 	%rd5, [countDegrees_param_2];
	ld.param.u64 	%rd9, [countDegrees_param_3];
	ld.param.u32 	%r37, [countDegrees_param_4];
	ld.param.u64 	%rd6, [countDegrees_param_5];
	ld.param.u64 	%rd7, [countDegrees_param_6];
	cvta.to.global.u64 	%rd1, %rd9;
	cvta.to.global.u64 	%rd2, %rd8;
	mov.u32 	%r38, %ctaid.x;
	mov.u32 	%r39, %ntid.x;
	mov.u32 	%r40, %tid.x;
	mad.lo.s32 	%r1, %r38, %r39, %r40;
	setp.ge.s32 	%p1, %r1, %r37;
	@%p1 bra 	$L__BB3_15;
	cvta.to.global.u64 	%rd10, %rd5;
	cvta.to.global.u64 	%rd11, %rd4;
	cvta.to.global.u64 	%rd12, %rd6;
	mul.wide.s32 	%rd13, %r1, 4;
	add.s64 	%rd14, %rd12, %rd13;
	ld.global.u32 	%r2, [%rd14];
	mul.wide.s32 	%rd15, %r2, 4;
	add.s64 	%rd3, %rd11, %rd15;
	add.s64 	%rd16, %rd10, %rd15;
	ld.global.u32 	%r3, [%rd16];
	setp.lt.s32 	%p2, %r3, 1;
	mov.b32 	%r200, 0;
	@%p2 bra 	$L__BB3_14;
	ld.global.u32 	%r189, [%rd3];
	and.b32  	%r5, %r3, 15;
	setp.lt.u32 	%p3, %r3, 16;
	mov.b32 	%r200, 0;
	@%p3 bra 	$L__BB3_5;
	and.b32  	%r45, %r3, 2147483632;
	neg.s32 	%r185, %r45;
	mov.b32 	%r200, 0;
$L__BB3_4:
	.pragma "nounroll";
	mul.wide.s32 	%rd17, %r189, 4;
	add.s64 	%rd18, %rd2, %rd17;
	ld.global.u32 	%r46, [%rd18];
	mul.wide.s32 	%rd19, %r46, 4;
	add.s64 	%rd20, %rd1, %rd19;
	ld.global.u32 	%r47, [%rd20];
	setp.eq.s32 	%p4, %r189, %r47;
	setp.ne.s32 	%p5, %r46, %r2;
	and.pred  	%p6, %p5, %p4;
	selp.u32 	%r48, 1, 0, %p6;
	add.s32 	%r49, %r200, %r48;
	ld.global.u32 	%r50, [%rd18+4];
	mul.wide.s32 	%rd21, %r50, 4;
	add.s64 	%rd22, %rd1, %rd21;
	ld.global.u32 	%r51, [%rd22];
	add.s32 	%r52, %r189, 1;
	setp.eq.s32 	%p7, %r51, %r52;
	setp.ne.s32 	%p8, %r50, %r2;
	and.pred  	%p9, %p8, %p7;
	selp.u32 	%r53, 1, 0, %p9;
	add.s32 	%r54, %r49, %r53;
	ld.global.u32 	%r55, [%rd18+8];
	mul.wide.s32 	%rd23, %r55, 4;
	add.s64 	%rd24, %rd1, %rd23;
	ld.global.u32 	%r56, [%rd24];
	add.s32 	%r57, %r189, 2;
	setp.eq.s32 	%p10, %r56, %r57;
	setp.ne.s32 	%p11, %r55, %r2;
	and.pred  	%p12, %p11, %p10;
	selp.u32 	%r58, 1, 0, %p12;
	add.s32 	%r59, %r54, %r58;
	ld.global.u32 	%r60, [%rd18+12];
	mul.wide.s32 	%rd25, %r60, 4;
	add.s64 	%rd26, %rd1, %rd25;
	ld.global.u32 	%r61, [%rd26];
	add.s32 	%r62, %r189, 3;
	setp.eq.s32 	%p13, %r61, %r62;
	setp.ne.s32 	%p14, %r60, %r2;
	and.pred  	%p15, %p14, %p13;
	selp.u32 	%r63, 1, 0, %p15;
	add.s32 	%r64, %r59, %r63;
	ld.global.u32 	%r65, [%rd18+16];
	mul.wide.s32 	%rd27, %r65, 4;
	add.s64 	%rd28, %rd1, %rd27;
	ld.global.u32 	%r66, [%rd28];
	add.s32 	%r67, %r189, 4;
	setp.eq.s32 	%p16, %r66, %r67;
	setp.ne.s32 	%p17, %r65, %r2;
	and.pred  	%p18, %p17, %p16;
	selp.u32 	%r68, 1, 0, %p18;
	add.s32 	%r69, %r64, %r68;
	ld.global.u32 	%r70, [%rd18+20];
	mul.wide.s32 	%rd29, %r70, 4;
	add.s64 	%rd30, %rd1, %rd29;
	ld.global.u32 	%r71, [%rd30];
	add.s32 	%r72, %r189, 5;
	setp.eq.s32 	%p19, %r71, %r72;
	setp.ne.s32 	%p20, %r70, %r2;
	and.pred  	%p21, %p20, %p19;
	selp.u32 	%r73, 1, 0, %p21;
	add.s32 	%r74, %r69, %r73;
	ld.global.u32 	%r75, [%rd18+24];
	mul.wide.s32 	%rd31, %r75, 4;
	add.s64 	%rd32, %rd1, %rd31;
	ld.global.u32 	%r76, [%rd32];
	add.s32 	%r77, %r189, 6;
	setp.eq.s32 	%p22, %r76, %r77;
	setp.ne.s32 	%p23, %r75, %r2;
	and.pred  	%p24, %p23, %p22;
	selp.u32 	%r78, 1, 0, %p24;
	add.s32 	%r79, %r74, %r78;
	ld.global.u32 	%r80, [%rd18+28];
	mul.wide.s32 	%rd33, %r80, 4;
	add.s64 	%rd34, %rd1, %rd33;
	ld.global.u32 	%r81, [%rd34];
	add.s32 	%r82, %r189, 7;
	setp.eq.s32 	%p25, %r81, %r82;
	setp.ne.s32 	%p26, %r80, %r2;
	and.pred  	%p27, %p26, %p25;
	selp.u32 	%r83, 1, 0, %p27;
	add.s32 	%r84, %r79, %r83;
	ld.global.u32 	%r85, [%rd18+32];
	mul.wide.s32 	%rd35, %r85, 4;
	add.s64 	%rd36, %rd1, %rd35;
	ld.global.u32 	%r86, [%rd36];
	add.s32 	%r87, %r189, 8;
	setp.eq.s32 	%p28, %r86, %r87;
	setp.ne.s32 	%p29, %r85, %r2;
	and.pred  	%p30, %p29, %p28;
	selp.u32 	%r88, 1, 0, %p30;
	add.s32 	%r89, %r84, %r88;
	ld.global.u32 	%r90, [%rd18+36];
	mul.wide.s32 	%rd37, %r90, 4;
	add.s64 	%rd38, %rd1, %rd37;
	ld.global.u32 	%r91, [%rd38];
	add.s32 	%r92, %r189, 9;
	setp.eq.s32 	%p31, %r91, %r92;
	setp.ne.s32 	%p32, %r90, %r2;
	and.pred  	%p33, %p32, %p31;
	selp.u32 	%r93, 1, 0, %p33;
	add.s32 	%r94, %r89, %r93;
	ld.global.u32 	%r95, [%rd18+40];
	mul.wide.s32 	%rd39, %r95, 4;
	add.s64 	%rd40, %rd1, %rd39;
	ld.global.u32 	%r96, [%rd40];
	add.s32 	%r97, %r189, 10;
	setp.eq.s32 	%p34, %r96, %r97;
	setp.ne.s32 	%p35, %r95, %r2;
	and.pred  	%p36, %p35, %p34;
	selp.u32 	%r98, 1, 0, %p36;
	add.s32 	%r99, %r94, %r98;
	ld.global.u32 	%r100, [%rd18+44];
	mul.wide.s32 	%rd41, %r100, 4;
	add.s64 	%rd42, %rd1, %rd41;
	ld.global.u32 	%r101, [%rd42];
	add.s32 	%r102, %r189, 11;
	setp.eq.s32 	%p37, %r101, %r102;
	setp.ne.s32 	%p38, %r100, %r2;
	and.pred  	%p39, %p38, %p37;
	selp.u32 	%r103, 1, 0, %p39;
	add.s32 	%r104, %r99, %r103;
	ld.global.u32 	%r105, [%rd18+48];
	mul.wide.s32 	%rd43, %r105, 4;
	add.s64 	%rd44, %rd1, %rd43;
	ld.global.u32 	%r106, [%rd44];
	add.s32 	%r107, %r189, 12;
	setp.eq.s32 	%p40, %r106, %r107;
	setp.ne.s32 	%p41, %r105, %r2;
	and.pred  	%p42, %p41, %p40;
	selp.u32 	%r108, 1, 0, %p42;
	add.s32 	%r109, %r104, %r108;
	ld.global.u32 	%r110, [%rd18+52];
	mul.wide.s32 	%rd45, %r110, 4;
	add.s64 	%rd46, %rd1, %rd45;
	ld.global.u32 	%r111, [%rd46];
	add.s32 	%r112, %r189, 13;
	setp.eq.s32 	%p43, %r111, %r112;
	setp.ne.s32 	%p44, %r110, %r2;
	and.pred  	%p45, %p44, %p43;
	selp.u32 	%r113, 1, 0, %p45;
	add.s32 	%r114, %r109, %r113;
	ld.global.u32 	%r115, [%rd18+56];
	mul.wide.s32 	%rd47, %r115, 4;
	add.s64 	%rd48, %rd1, %rd47;
	ld.global.u32 	%r116, [%rd48];
	add.s32 	%r117, %r189, 14;
	setp.eq.s32 	%p46, %r116, %r117;
	setp.ne.s32 	%p47, %r115, %r2;
	and.pred  	%p48, %p47, %p46;
	selp.u32 	%r118, 1, 0, %p48;
	add.s32 	%r119, %r114, %r118;
	ld.global.u32 	%r120, [%rd18+60];
	mul.wide.s32 	%rd49, %r120, 4;
	add.s64 	%rd50, %rd1, %rd49;
	ld.global.u32 	%r121, [%rd50];
	add.s32 	%r122, %r189, 15;
	setp.eq.s32 	%p49, %r121, %r122;
	setp.ne.s32 	%p50, %r120, %r2;
	and.pred  	%p51, %p50, %p49;
	selp.u32 	%r123, 1, 0, %p51;
	add.s32 	%r200, %r119, %r123;
	add.s32 	%r189, %r189, 16;
	add.s32 	%r185, %r185, 16;
	setp.ne.s32 	%p52, %r185, 0;
	@%p52 bra 	$L__BB3_4;
$L__BB3_5:
	setp.eq.s32 	%p53, %r5, 0;
	@%p53 bra 	$L__BB3_14;
	and.b32  	%r17, %r3, 7;
	setp.lt.u32 	%p54, %r5, 8;
	@%p54 bra 	$L__BB3_8;
	mul.wide.s32 	%rd51, %r189, 4;
	add.s64 	%rd52, %rd2, %rd51;
	ld.global.u32 	%r125, [%rd52];
	mul.wide.s32 	%rd53, %r125, 4;
	add.s64 	%rd54, %rd1, %rd53;
	ld.global.u32 	%r126, [%rd54];
	setp.eq.s32 	%p55, %r126, %r189;
	setp.ne.s32 	%p56, %r125, %r2;
	and.pred  	%p57, %p56, %p55;
	selp.u32 	%r127, 1, 0, %p57;
	add.s32 	%r128, %r200, %r127;
	add.s32 	%r129, %r189, 1;
	ld.global.u32 	%r130, [%rd52+4];
	mul.wide.s32 	%rd55, %r130, 4;
	add.s64 	%rd56, %rd1, %rd55;
	ld.global.u32 	%r131, [%rd56];
	setp.eq.s32 	%p58, %r131, %r129;
	setp.ne.s32 	%p59, %r130, %r2;
	and.pred  	%p60, %p59, %p58;
	selp.u32 	%r132, 1, 0, %p60;
	add.s32 	%r133, %r128, %r132;
	add.s32 	%r134, %r189, 2;
	ld.global.u32 	%r135, [%rd52+8];
	mul.wide.s32 	%rd57, %r135, 4;
	add.s64 	%rd58, %rd1, %rd57;
	ld.global.u32 	%r136, [%rd58];
	setp.eq.s32 	%p61, %r136, %r134;
	setp.ne.s32 	%p62, %r135, %r2;
	and.pred  	%p63, %p62, %p61;
	selp.u32 	%r137, 1, 0, %p63;
	add.s32 	%r138, %r133, %r137;
	add.s32 	%r139, %r189, 3;
	ld.global.u32 	%r140, [%rd52+12];
	mul.wide.s32 	%rd59, %r140, 4;
	add.s64 	%rd60, %rd1, %rd59;
	ld.global.u32 	%r141, [%rd60];
	setp.eq.s32 	%p64, %r141, %r139;
	setp.ne.s32 	%p65, %r140, %r2;
	and.pred  	%p66, %p65, %p64;
	selp.u32 	%r142, 1, 0, %p66;
	add.s32 	%r143, %r138, %r142;
	add.s32 	%r144, %r189, 4;
	ld.global.u32 	%r145, [%rd52+16];
	mul.wide.s32 	%rd61, %r145, 4;
	add.s64 	%rd62, %rd1, %rd61;
	ld.global.u32 	%r146, [%rd62];
	setp.eq.s32 	%p67, %r146, %r144;
	setp.ne.s32 	%p68, %r145, %r2;
	and.pred  	%p69, %p68, %p67;
	selp.u32 	%r147, 1, 0, %p69;
	add.s32 	%r148, %r143, %r147;
	add.s32 	%r149, %r189, 5;
	ld.global.u32 	%r150, [%rd52+20];
	mul.wide.s32 	%rd63, %r150, 4;
	add.s64 	%rd64, %rd1, %rd63;
	ld.global.u32 	%r151, [%rd64];
	setp.eq.s32 	%p70, %r151, %r149;
	setp.ne.s32 	%p71, %r150, %r2;
	and.pred  	%p72, %p71, %p70;
	selp.u32 	%r152, 1, 0, %p72;
	add.s32 	%r153, %r148, %r152;
	add.s32 	%r154, %r189, 6;
	ld.global.u32 	%r155, [%rd52+24];
	mul.wide.s32 	%rd65, %r155, 4;
	add.s64 	%rd66, %rd1, %rd65;
	ld.global.u32 	%r156, [%rd66];
	setp.eq.s32 	%p73, %r156, %r154;
	setp.ne.s32 	%p74, %r155, %r2;
	and.pred  	%p75, %p74, %p73;
	selp.u32 	%r157, 1, 0, %p75;
	add.s32 	%r158, %r153, %r157;
	add.s32 	%r159, %r189, 7;
	ld.global.u32 	%r160, [%rd52+28];
	mul.wide.s32 	%rd67, %r160, 4;
	add.s64 	%rd68, %rd1, %rd67;
	ld.global.u32 	%r161, [%rd68];
	setp.eq.s32 	%p76, %r161, %r159;
	setp.ne.s32 	%p77, %r160, %r2;
	and.pred  	%p78, %p77, %p76;
	selp.u32 	%r162, 1, 0, %p78;
	add.s32 	%r200, %r158, %r162;
	add.s32 	%r189, %r189, 8;
$L__BB3_8:
	setp.eq.s32 	%p79, %r17, 0;
	@%p79 bra 	$L__BB3_14;
	and.b32  	%r23, %r3, 3;
	setp.lt.u32 	%p80, %r17, 4;
	@%p80 bra 	$L__BB3_11;
	mul.wide.s32 	%rd69, %r189, 4;
	add.s64 	%rd70, %rd2, %rd69;
	ld.global.u32 	%r164, [%rd70];
	mul.wide.s32 	%rd71, %r164, 4;
	add.s64 	%rd72, %rd1, %rd71;
	ld.global.u32 	%r165, [%rd72];
	setp.eq.s32 	%p81, %r165, %r189;
	setp.ne.s32 	%p82, %r164, %r2;
	and.pred  	%p83, %p82, %p81;
	selp.u32 	%r166, 1, 0, %p83;
	add.s32 	%r167, %r200, %r166;
	add.s32 	%r168, %r189, 1;
	ld.global.u32 	%r169, [%rd70+4];
	mul.wide.s32 	%rd73, %r169, 4;
	add.s64 	%rd74, %rd1, %rd73;
	ld.global.u32 	%r170, [%rd74];
	setp.eq.s32 	%p84, %r170, %r168;
	setp.ne.s32 	%p85, %r169, %r2;
	and.pred  	%p86, %p85, %p84;
	selp.u32 	%r171, 1, 0, %p86;
	add.s32 	%r172, %r167, %r171;
	add.s32 	%r173, %r189, 2;
	ld.global.u32 	%r174, [%rd70+8];
	mul.wide.s32 	%rd75, %r174, 4;
	add.s64 	%rd76, %rd1, %rd75;
	ld.global.u32 	%r175, [%rd76];
	setp.eq.s32 	%p87, %r175, %r173;
	setp.ne.s32 	%p88, %r174, %r2;
	and.pred  	%p89, %p88, %p87;
	selp.u32 	%r176, 1, 0, %p89;
	add.s32 	%r177, %r172, %r176;
	add.s32 	%r178, %r189, 3;
	ld.global.u32 	%r179, [%rd70+12];
	mul.wide.s32 	%rd77, %r179, 4;
	add.s64 	%rd78, %rd1, %rd77;
	ld.global.u32 	%r180, [%rd78];
	setp.eq.s32 	%p90, %r180, %r178;
	setp.ne.s32 	%p91, %r179, %r2;
	and.pred  	%p92, %p91, %p90;
	selp.u32 	%r181, 1, 0, %p92;
	add.s32 	%r200, %r177, %r181;
	add.s32 	%r189, %r189, 4;
$L__BB3_11:
	setp.eq.s32 	%p93, %r23, 0;
	@%p93 bra 	$L__BB3_14;
	neg.s32 	%r197, %r23;
$L__BB3_13:
	.pragma "nounroll";
	mul.wide.s32 	%rd79, %r189, 4;
	add.s64 	%rd80, %rd2, %rd79;
	ld.global.u32 	%r182, [%rd80];
	mul.wide.s32 	%rd81, %r182, 4;
	add.s64 	%rd82, %rd1, %rd81;
	ld.global.u32 	%r183, [%rd82];
	setp.eq.s32 	%p94, %r189, %r183;
	setp.ne.s32 	%p95, %r182, %r2;
	and.pred  	%p96, %p95, %p94;
	selp.u32 	%r184, 1, 0, %p96;
	add.s32 	%r200, %r200, %r184;
	add.s32 	%r189, %r189, 1;
	add.s32 	%r197, %r197, 1;
	setp.ne.s32 	%p97, %r197, 0;
	@%p97 bra 	$L__BB3_13;
$L__BB3_14:
	cvta.to.global.u64 	%rd83, %rd7;
	add.s64 	%rd85, %rd83, %rd13;
	st.global.u32 	[%rd85], %r200;
$L__BB3_15:
	ret;

}
	// .globl	scanDegrees
.visible .entry scanDegrees(
	.param .u32 scanDegrees_param_0,
	.param .u64 .ptr .align 1 scanDegrees_param_1,
	.param .u64 .ptr .align 1 scanDegrees_param_2
)
{
	.reg .pred 	%p<53>;
	.reg .b32 	%r<93>;
	.reg .b64 	%rd<9>;
	// demoted variable
	.shared .align 4 .b8 _ZZ11scanDegreesE9prefixSum[4096];
	ld.param.u32 	%r6, [scanDegrees_param_0];
	ld.param.u64 	%rd2, [scanDegrees_param_1];
	ld.param.u64 	%rd3, [scanDegrees_param_2];
	mov.u32 	%r7, %ctaid.x;
	mov.u32 	%r8, %ntid.x;
	mul.lo.s32 	%r1, %r7, %r8;
	mov.u32 	%r2, %tid.x;
	add.s32 	%r3, %r1, %r2;
	setp.ge.s32 	%p10, %r3, %r6;
	@%p10 bra 	$L__BB4_43;
	cvta.to.global.u64 	%rd4, %rd2;
	mul.wide.s32 	%rd5, %r3, 4;
	add.s64 	%rd1, %rd4, %rd5;
	ld.global.u32 	%r9, [%rd1];
	shl.b32 	%r10, %r2, 2;
	mov.u32 	%r11, _ZZ11scanDegreesE9prefixSum;
	add.s32 	%r4, %r11, %r10;
	st.shared.u32 	[%r4], %r9;
	bar.sync 	0;
	and.b32  	%r12, %r2, 1;
	setp.eq.b32 	%p11, %r12, 1;
	not.pred 	%p12, %p11;
	add.s32 	%r13, %r3, 1;
	setp.lt.s32 	%p13, %r13, %r6;
	and.pred  	%p1, %p12, %p13;
	not.pred 	%p14, %p1;
	@%p14 bra 	$L__BB4_3;
	ld.shared.u32 	%r14, [%r4+4];
	ld.shared.u32 	%r15, [%r4];
	add.s32 	%r16, %r15, %r14;
	st.shared.u32 	[%r4], %r16;
$L__BB4_3:
	bar.sync 	0;
	and.b32  	%r17, %r2, 3;
	setp.eq.s32 	%p15, %r17, 0;
	add.s32 	%r18, %r3, 2;
	setp.lt.s32 	%p16, %r18, %r6;
	and.pred  	%p2, %p15, %p16;
	not.pred 	%p17, %p2;
	@%p17 bra 	$L__BB4_5;
	ld.shared.u32 	%r19, [%r4+8];
	ld.shared.u32 	%r20, [%r4];
	add.s32 	%r21, %r20, %r19;
	st.shared.u32 	[%r4], %r21;
$L__BB4_5:
	bar.sync 	0;
	and.b32  	%r22, %r2, 7;
	setp.eq.s32 	%p18, %r22, 0;
	add.s32 	%r23, %r3, 4;
	setp.lt.s32 	%p19, %r23, %r6;
	and.pred  	%p3, %p18, %p19;
	not.pred 	%p20, %p3;
	@%p20 bra 	$L__BB4_7;
	ld.shared.u32 	%r24, [%r4+16];
	ld.shared.u32 	%r25, [%r4];
	add.s32 	%r26, %r25, %r24;
	st.shared.u32 	[%r4], %r26;
$L__BB4_7:
	bar.sync 	0;
	and.b32  	%r27, %r2, 15;
	setp.eq.s32 	%p21, %r27, 0;
	add.s32 	%r28, %r3, 8;
	setp.lt.s32 	%p22, %r28, %r6;
	and.pred  	%p4, %p21, %p22;
	not.pred 	%p23, %p4;
	@%p23 bra 	$L__BB4_9;
	ld.shared.u32 	%r29, [%r4+32];
	ld.shared.u32 	%r30, [%r4];
	add.s32 	%r31, %r30, %r29;
	st.shared.u32 	[%r4], %r31;
$L__BB4_9:
	bar.sync 	0;
	and.b32  	%r32, %r2, 31;
	setp.eq.s32 	%p24, %r32, 0;
	add.s32 	%r33, %r3, 16;
	setp.lt.s32 	%p25, %r33, %r6;
	and.pred  	%p5, %p24, %p25;
	not.pred 	%p26, %p5;
	@%p26 bra 	$L__BB4_11;
	ld.shared.u32 	%r34, [%r4+64];
	ld.shared.u32 	%r35, [%r4];
	add.s32 	%r36, %r35, %r34;
	st.shared.u32 	[%r4], %r36;
$L__BB4_11:
	bar.sync 	0;
	and.b32  	%r37, %r2, 63;
	setp.eq.s32 	%p27, %r37, 0;
	add.s32 	%r38, %r3, 32;
	setp.lt.s32 	%p28, %r38, %r6;
	and.pred  	%p6, %p27, %p28;
	not.pred 	%p29, %p6;
	@%p29 bra 	$L__BB4_13;
	ld.shared.u32 	%r39, [%r4+128];
	ld.shared.u32 	%r40, [%r4];
	add.s32 	%r41, %r40, %r39;
	st.shared.u32 	[%r4], %r41;
$L__BB4_13:
	bar.sync 	0;
	and.b32  	%r42, %r2, 127;
	setp.eq.s32 	%p30, %r42, 0;
	add.s32 	%r43, %r3, 64;
	setp.lt.s32 	%p31, %r43, %r6;
	and.pred  	%p7, %p30, %p31;
	not.pred 	%p32, %p7;
	@%p32 bra 	$L__BB4_15;
	ld.shared.u32 	%r44, [%r4+256];
	ld.shared.u32 	%r45, [%r4];
	add.s32 	%r46, %r45, %r44;
	st.shared.u32 	[%r4], %r46;
$L__BB4_15:
	bar.sync 	0;
	and.b32  	%r47, %r2, 255;
	setp.eq.s32 	%p33, %r47, 0;
	add.s32 	%r48, %r3, 128;
	setp.lt.s32 	%p34, %r48, %r6;
	and.pred  	%p8, %p33, %p34;
	not.pred 	%p35, %p8;
	@%p35 bra 	$L__BB4_17;
	ld.shared.u32 	%r49, [%r4+512];
	ld.shared.u32 	%r50, [%r4];
	add.s32 	%r51, %r50, %r49;
	st.shared.u32 	[%r4], %r51;
$L__BB4_17:
	bar.sync 	0;
	and.b32  	%r52, %r2, 511;
	setp.eq.s32 	%p36, %r52, 0;
	add.s32 	%r53, %r3, 256;
	setp.lt.s32 	%p37, %r53, %r6;
	and.pred  	%p9, %p36, %p37;
	not.pred 	%p38, %p9;
	@%p38 bra 	$L__BB4_19;
	ld.shared.u32 	%r54, [%r4+1024];
	ld.shared.u32 	%r55, [%r4];
	add.s32 	%r56, %r55, %r54;
	st.shared.u32 	[%r4], %r56;
$L__BB4_19:
	bar.sync 	0;
	setp.ne.s32 	%p39, %r2, 0;
	add.s32 	%r5, %r3, 512;
	setp.ge.s32 	%p40, %r5, %r6;
	or.pred  	%p41, %p39, %p40;
	@%p41 bra 	$L__BB4_21;
	ld.shared.u32 	%r57, [_ZZ11scanDegreesE9prefixSum+2048];
	ld.shared.u32 	%r58, [%r4];
	add.s32 	%r59, %r58, %r57;
	st.shared.u32 	[%r4], %r59;
$L__BB4_21:
	setp.ne.s32 	%p42, %r2, 0;
	bar.sync 	0;
	@%p42 bra 	$L__BB4_24;
	setp.ge.s32 	%p43, %r5, %r6;
	shr.s32 	%r60, %r1, 10;
	ld.shared.u32 	%r61, [_ZZ11scanDegreesE9prefixSum];
	cvta.to.global.u64 	%rd6, %rd3;
	mul.wide.s32 	%rd7, %r60, 4;
	add.s64 	%rd8, %rd6, %rd7;
	st.global.u32 	[%rd8+4], %r61;
	@%p43 bra 	$L__BB4_24;
	ld.shared.u32 	%r62, [%r4];
	ld.shared.u32 	%r63, [_ZZ11scanDegreesE9prefixSum+2048];
	sub.s32 	%r64, %r62, %r63;
	st.shared.u32 	[%r4], %r64;
	st.shared.u32 	[_ZZ11scanDegreesE9prefixSum+2048], %r62;
$L__BB4_24:
	bar.sync 	0;
	@%p38 bra 	$L__BB4_26;
	ld.shared.u32 	%r65, [%r4];
	ld.shared.u32 	%r66, [%r4+1024];
	sub.s32 	%r67, %r65, %r66;
	st.shared.u32 	[%r4], %r67;
	st.shared.u32 	[%r4+1024], %r65;
$L__BB4_26:
	bar.sync 	0;
	@%p35 bra 	$L__BB4_28;
	ld.shared.u32 	%r68, [%r4];
	ld.shared.u32 	%r69, [%r4+512];
	sub.s32 	%r70, %r68, %r69;
	st.shared.u32 	[%r4], %r70;
	st.shared.u32 	[%r4+512], %r68;
$L__BB4_28:
	bar.sync 	0;
	@%p32 bra 	$L__BB4_30;
	ld.shared.u32 	%r71, [%r4];
	ld.shared.u32 	%r72, [%r4+256];
	sub.s32 	%r73, %r71, %r72;
	st.shared.u32 	[%r4], %r73;
	st.shared.u32 	[%r4+256], %r71;
$L__BB4_30:
	bar.sync 	0;
	@%p29 bra 	$L__BB4_32;
	ld.shared.u32 	%r74, [%r4];
	ld.shared.u32 	%r75, [%r4+128];
	sub.s32 	%r76, %r74, %r75;
	st.shared.u32 	[%r4], %r76;
	st.shared.u32 	[%r4+128], %r74;
$L__BB4_32:
	bar.sync 	0;
	@%p26 bra 	$L__BB4_34;
	ld.shared.u32 	%r77, [%r4];
	ld.shared.u32 	%r78, [%r4+64];
	sub.s32 	%r79, %r77, %r78;
	st.shared.u32 	[%r4], %r79;
	st.shared.u32 	[%r4+64], %r77;
$L__BB4_34:
	bar.sync 	0;
	@%p23 bra 	$L__BB4_36;
	ld.shared.u32 	%r80, [%r4];
	ld.shared.u32 	%r81, [%r4+32];
	sub.s32 	%r82, %r80, %r81;
	st.shared.u32 	[%r4], %r82;
	st.shared.u32 	[%r4+32], %r80;
$L__BB4_36:
	bar.sync 	0;
	@%p20 bra 	$L__BB4_38;
	ld.shared.u32 	%r83, [%r4];
	ld.shared.u32 	%r84, [%r4+16];
	sub.s32 	%r85, %r83, %r84;
	st.shared.u32 	[%r4], %r85;
	st.shared.u32 	[%r4+16], %r83;
$L__BB4_38:
	bar.sync 	0;
	@%p17 bra 	$L__BB4_40;
	ld.shared.u32 	%r86, [%r4];
	ld.shared.u32 	%r87, [%r4+8];
	sub.s32 	%r88, %r86, %r87;
	st.shared.u32 	[%r4], %r88;
	st.shared.u32 	[%r4+8], %r86;
$L__BB4_40:
	bar.sync 	0;
	@%p14 bra 	$L__BB4_42;
	ld.shared.u32 	%r89, [%r4];
	ld.shared.u32 	%r90, [%r4+4];
	sub.s32 	%r91, %r89, %r90;
	st.shared.u32 	[%r4], %r91;
	st.shared.u32 	[%r4+4], %r89;
$L__BB4_42:
	bar.sync 	0;
	ld.shared.u32 	%r92, [%r4];
	st.global.u32 	[%rd1], %r92;
$L__BB4_43:
	ret;

}
	// .globl	assignVerticesNextQueue
.visible .entry assignVerticesNextQueue(
	.param .u64 .ptr .align 1 assignVerticesNextQueue_param_0,
	.param .u64 .ptr .align 1 assignVerticesNextQueue_param_1,
	.param .u64 .ptr .align 1 assignVerticesNextQueue_param_2,
	.param .u64 .ptr .align 1 assignVerticesNextQueue_param_3,
	.param .u32 assignVerticesNextQueue_param_4,
	.param .u64 .ptr .align 1 assignVerticesNextQueue_param_5,
	.param .u64 .ptr .align 1 assignVerticesNextQueue_param_6,
	.param .u64 .ptr .align 1 assignVerticesNextQueue_param_7,
	.param .u64 .ptr .align 1 assignVerticesNextQueue_param_8,
	.param .u32 assignVerticesNextQueue_param_9
)
{
	.reg .pred 	%p<9>;
	.reg .b32 	%r<41>;
	.reg .b64 	%rd<32>;
	// demoted variable
	.shared .align 4 .u32 _ZZ23assignVerticesNextQueueE15sharedIncrement;
	ld.param.u64 	%rd6, [assignVerticesNextQueue_param_0];
	ld.param.u64 	%rd7, [assignVerticesNextQueue_param_1];
	ld.param.u64 	%rd8, [assignVerticesNextQueue_param_2];
	ld.param.u64 	%rd9, [assignVerticesNextQueue_param_3];
	ld.param.u32 	%r22, [assignVerticesNextQueue_param_4];
	ld.param.u64 	%rd10, [assignVerticesNextQueue_param_5];
	ld.param.u64 	%rd11, [assignVerticesNextQueue_param_6];
	ld.param.u64 	%rd12, [assignVerticesNextQueue_param_7];
	ld.param.u64 	%rd13, [assignVerticesNextQueue_param_8];
	mov.u32 	%r23, %ctaid.x;
	mov.u32 	%r24, %ntid.x;
	mul.lo.s32 	%r1, %r23, %r24;
	mov.u32 	%r2, %tid.x;
	add.s32 	%r3, %r1, %r2;
	setp.ge.s32 	%p1, %r3, %r22;
	@%p1 bra 	$L__BB5_10;
	setp.ne.s32 	%p2, %r2, 0;
	@%p2 bra 	$L__BB5_3;
	shr.s32 	%r25, %r1, 10;
	cvta.to.global.u64 	%rd14, %rd13;
	mul.wide.s32 	%rd15, %r25, 4;
	add.s64 	%rd16, %rd14, %rd15;
	ld.global.u32 	%r26, [%rd16];
	st.shared.u32 	[_ZZ23assignVerticesNextQueueE15sharedIncrement], %r26;
$L__BB5_3:
	setp.eq.s32 	%p3, %r2, 0;
	bar.sync 	0;
	mov.b32 	%r33, 0;
	@%p3 bra 	$L__BB5_5;
	cvta.to.global.u64 	%rd17, %rd12;
	mul.wide.s32 	%rd18, %r3, 4;
	add.s64 	%rd19, %rd17, %rd18;
	ld.global.u32 	%r33, [%rd19+-4];
$L__BB5_5:
	cvta.to.global.u64 	%rd20, %rd10;
	mul.wide.s32 	%rd21, %r3, 4;
	add.s64 	%rd22, %rd20, %rd21;
	ld.global.u32 	%r6, [%rd22];
	cvta.to.global.u64 	%rd23, %rd7;
	mul.wide.s32 	%rd24, %r6, 4;
	add.s64 	%rd1, %rd23, %rd24;
	cvta.to.global.u64 	%rd25, %rd8;
	add.s64 	%rd2, %rd25, %rd24;
	ld.global.u32 	%r38, [%rd2];
	setp.lt.s32 	%p4, %r38, 1;
	@%p4 bra 	$L__BB5_10;
	ld.global.u32 	%r39, [%rd1];
	ld.shared.u32 	%r29, [_ZZ23assignVerticesNextQueueE15sharedIncrement];
	add.s32 	%r9, %r33, %r29;
	cvta.to.global.u64 	%rd3, %rd6;
	cvta.to.global.u64 	%rd4, %rd9;
	cvta.to.global.u64 	%rd5, %rd11;
	mov.b32 	%r40, 0;
	mov.u32 	%r36, %r39;
$L__BB5_7:
	mul.wide.s32 	%rd26, %r36, 4;
	add.s64 	%rd27, %rd3, %rd26;
	ld.global.u32 	%r14, [%rd27];
	mul.wide.s32 	%rd28, %r14, 4;
	add.s64 	%rd29, %rd4, %rd28;
	ld.global.u32 	%r30, [%rd29];
	setp.ne.s32 	%p5, %r30, %r36;
	setp.eq.s32 	%p6, %r14, %r6;
	or.pred  	%p7, %p6, %p5;
	@%p7 bra 	$L__BB5_9;
	add.s32 	%r31, %r40, %r9;
	mul.wide.s32 	%rd30, %r31, 4;
	add.s64 	%rd31, %rd5, %rd30;
	st.global.u32 	[%rd31], %r14;
	add.s32 	%r40, %r40, 1;
	ld.global.u32 	%r39, [%rd1];
	ld.global.u32 	%r38, [%rd2];
$L__BB5_9:
	add.s32 	%r36, %r36, 1;
	add.s32 	%r32, %r38, %r39;
	setp.lt.s32 	%p8, %r36, %r32;
	@%p8 bra 	$L__BB5_7;
$L__BB5_10:
	ret;

}
	// .globl	cuGunrockStyleBfsKernel
.visible .entry cuGunrockStyleBfsKernel(
	.param .u64 .ptr .align 1 cuGunrockStyleBfsKernel_param_0,
	.param .u32 cuGunrockStyleBfsKernel_param_1,
	.param .u64 .ptr .align 1 cuGunrockStyleBfsKernel_param_2,
	.param .u64 .ptr .align 1 cuGunrockStyleBfsKernel_param_3,
	.param .u64 .ptr .align 1 cuGunrockStyleBfsKernel_param_4,
	.param .u64 .ptr .align 1 cuGunrockStyleBfsKernel_param_5,
	.param .u64 .ptr .align 1 cuGunrockStyleBfsKernel_param_6,
	.param .u64 .ptr .align 1 cuGunrockStyleBfsKernel_param_7,
	.param .u64 .ptr .align 1 cuGunrockStyleBfsKernel_param_8,
	.param .u32 cuGunrockStyleBfsKernel_param_9
)
{
	.reg .pred 	%p<12>;
	.reg .b32 	%r<46>;
	.reg .b64 	%rd<57>;

	ld.param.u64 	%rd8, [cuGunrockStyleBfsKernel_param_0];
	ld.param.u32 	%r26, [cuGunrockStyleBfsKernel_param_1];
	ld.param.u64 	%rd11, [cuGunrockStyleBfsKernel_param_2];
	ld.param.u64 	%rd9, [cuGunrockStyleBfsKernel_param_3];
	ld.param.u64 	%rd10, [cuGunrockStyleBfsKernel_param_4];
	ld.param.u64 	%rd12, [cuGunrockStyleBfsKernel_param_5];
	ld.param.u64 	%rd13, [cuGunrockStyleBfsKernel_param_6];
	ld.param.u64 	%rd14, [cuGunrockStyleBfsKernel_param_7];
	ld.param.u64 	%rd15, [cuGunrockStyleBfsKernel_param_8];
	ld.param.u32 	%r25, [cuGunrockStyleBfsKernel_param_9];
	cvta.to.global.u64 	%rd1, %rd14;
	cvta.to.global.u64 	%rd2, %rd15;
	cvta.to.global.u64 	%rd3, %rd13;
	cvta.to.global.u64 	%rd4, %rd12;
	cvta.to.global.u64 	%rd5, %rd11;
	mov.u32 	%r27, %ntid.x;
	mov.u32 	%r28, %ctaid.x;
	mov.u32 	%r29, %tid.x;
	mad.lo.s32 	%r1, %r27, %r28, %r29;
	setp.ge.s32 	%p1, %r1, %r26;
	@%p1 bra 	$L__BB6_18;
	cvta.to.global.u64 	%rd16, %rd8;
	cvta.to.global.u64 	%rd17, %rd9;
	cvta.to.global.u64 	%rd18, %rd10;
	mul.wide.s32 	%rd19, %r1, 4;
	add.s64 	%rd20, %rd16, %rd19;
	ld.global.u32 	%r2, [%rd20];
	mul.wide.s32 	%rd21, %r2, 4;
	add.s64 	%rd22, %rd17, %rd21;
	ld.global.u32 	%r3, [%rd22];
	add.s64 	%rd23, %rd18, %rd21;
	ld.global.u32 	%r4, [%rd23];
	setp.lt.s32 	%p2, %r4, 1;
	@%p2 bra 	$L__BB6_18;
	add.s32 	%r5, %r25, 1;
	and.b32  	%r6, %r4, 3;
	setp.lt.u32 	%p3, %r4, 4;
	mov.b32 	%r43, 0;
	@%p3 bra 	$L__BB6_13;
	and.b32  	%r43, %r4, 2147483644;
	neg.s32 	%r42, %r43;
	add.s64 	%rd6, %rd5, 8;
	mov.u32 	%r41, %r3;
$L__BB6_4:
	mul.wide.s32 	%rd24, %r41, 4;
	add.s64 	%rd7, %rd6, %rd24;
	ld.global.u32 	%r11, [%rd7+-8];
	mul.wide.s32 	%rd25, %r11, 4;
	add.s64 	%rd26, %rd4, %rd25;
	atom.relaxed.global.cas.b32 	%r31, [%rd26], -1, %r5;
	setp.ne.s32 	%p4, %r31, -1;
	@%p4 bra 	$L__BB6_6;
	add.s64 	%rd28, %rd3, %rd25;
	st.global.u32 	[%rd28], %r2;
	atom.global.add.u32 	%r32, [%rd2], 1;
	mul.wide.s32 	%rd29, %r32, 4;
	add.s64 	%rd30, %rd1, %rd29;
	st.global.u32 	[%rd30], %r11;
$L__BB6_6:
	ld.global.u32 	%r12, [%rd7+-4];
	mul.wide.s32 	%rd31, %r12, 4;
	add.s64 	%rd32, %rd4, %rd31;
	atom.relaxed.global.cas.b32 	%r33, [%rd32], -1, %r5;
	setp.ne.s32 	%p5, %r33, -1;
	@%p5 bra 	$L__BB6_8;
	add.s64 	%rd34, %rd3, %rd31;
	st.global.u32 	[%rd34], %r2;
	atom.global.add.u32 	%r34, [%rd2], 1;
	mul.wide.s32 	%rd35, %r34, 4;
	add.s64 	%rd36, %rd1, %rd35;
	st.global.u32 	[%rd36], %r12;
$L__BB6_8:
	ld.global.u32 	%r13, [%rd7];
	mul.wide.s32 	%rd37, %r13, 4;
	add.s64 	%rd38, %rd4, %rd37;
	atom.relaxed.global.cas.b32 	%r35, [%rd38], -1, %r5;
	setp.ne.s32 	%p6, %r35, -1;
	@%p6 bra 	$L__BB6_10;
	add.s64 	%rd40, %rd3, %rd37;
	st.global.u32 	[%rd40], %r2;
	atom.global.add.u32 	%r36, [%rd2], 1;
	mul.wide.s32 	%rd41, %r36, 4;
	add.s64 	%rd42, %rd1, %rd41;
	st.global.u32 	[%rd42], %r13;
$L__BB6_10:
	ld.global.u32 	%r14, [%rd7+4];
	mul.wide.s32 	%rd43, %r14, 4;
	add.s64 	%rd44, %rd4, %rd43;
	atom.relaxed.global.cas.b32 	%r37, [%rd44], -1, %r5;
	setp.ne.s32 	%p7, %r37, -1;
	@%p7 bra 	$L__BB6_12;
	add.s64 	%rd46, %rd3, %rd43;
	st.global.u32 	[%rd46], %r2;
	atom.global.add.u32 	%r38, [%rd2], 1;
	mul.wide.s32 	%rd47, %r38, 4;
	add.s64 	%rd48, %rd1, %rd47;
	st.global.u32 	[%rd48], %r14;
$L__BB6_12:
	add.s32 	%r42, %r42, 4;
	add.s32 	%r41, %r41, 4;
	setp.ne.s32 	%p8, %r42, 0;
	@%p8 bra 	$L__BB6_4;
$L__BB6_13:
	setp.eq.s32 	%p9, %r6, 0;
	@%p9 bra 	$L__BB6_18;
	add.s32 	%r45, %r43, %r3;
	neg.s32 	%r44, %r6;
$L__BB6_15:
	.pragma "nounroll";
	mul.wide.s32 	%rd49, %r45, 4;
	add.s64 	%rd50, %rd5, %rd49;
	ld.global.u32 	%r22, [%rd50];
	mul.wide.s32 	%rd51, %r22, 4;
	add.s64 	%rd52, %rd4, %rd51;
	atom.relaxed.global.cas.b32 	%r39, [%rd52], -1, %r5;
	setp.ne.s32 	%p10, %r39, -1;
	@%p10 bra 	$L__BB6_17;
	add.s64 	%rd54, %rd3, %rd51;
	st.global.u32 	[%rd54], %r2;
	atom.global.add.u32 	%r40, [%rd2], 1;
	mul.wide.s32 	%rd55, %r40, 4;
	add.s64 	%rd56, %rd1, %rd55;
	st.global.u32 	[%rd56], %r22;
$L__BB6_17:
	add.s32 	%r45, %r45, 1;
	add.s32 	%r44, %r44, 1;
	setp.ne.s32 	%p11, %r44, 0;
	@%p11 bra 	$L__BB6_15;
$L__BB6_18:
	ret;

}


// ===== COMPILED SASS (sm_100) =====

	.target	sm_100

	.elftype	@"ET_EXEC"


//--------------------- .note.nv.tkinfo           --------------------------
	.section	.note.nv.tkinfo,"",@"SHT_NOTE"
	.sectionflags	@"SHF_NOTE_NV_TKINFO"
	.tkinfo
        /*0018*/ 	.word	0x00000002
        /*0030*/ 	.string	""
        /*0030*/ 	.string	"ptxas"
        /*0030*/ 	.string	"Cuda compilation tools, release 13.0, V13.0.88"
        /*0030*/ 	.string	"Build cuda_13.0.r13.0/compiler.36424714_0"
        /*0030*/ 	.string	"-arch sm_100 -m 64 "



//--------------------- .note.nv.cuinfo           --------------------------
	.section	.note.nv.cuinfo,"",@"SHT_NOTE"
	.sectionflags	@"SHF_NOTE_NV_CUINFO"
        /*0018*/ 	.short	0x0002
        /*001a*/ 	.short	0x0064
        /*001c*/ 	.short	0x0082
	.zero		2


//--------------------- .nv.info                  --------------------------
	.section	.nv.info,"",@"SHT_CUDA_INFO"
	.align	4


	//----- nvinfo : EIATTR_REGCOUNT
	.align		4
        /*0000*/ 	.byte	0x04, 0x2f
        /*0002*/ 	.short	(.L_1 - .L_0)
	.align		4
.L_0:
        /*0004*/ 	.word	index@(simpleBfs)
        /*0008*/ 	.word	0x00000018


	//----- nvinfo : EIATTR_FRAME_SIZE
	.align		4
.L_1:
        /*000c*/ 	.byte	0x04, 0x11
        /*000e*/ 	.short	(.L_3 - .L_2)
	.align		4
.L_2:
        /*0010*/ 	.word	index@(simpleBfs)
        /*0014*/ 	.word	0x00000000


	//----- nvinfo : EIATTR_REGCOUNT
	.align		4
.L_3:
        /*0018*/ 	.byte	0x04, 0x2f
        /*001a*/ 	.short	(.L_5 - .L_4)
	.align		4
.L_4:
        /*001c*/ 	.word	index@(queueBfs)
        /*0020*/ 	.word	0x0000001c


	//----- nvinfo : EIATTR_FRAME_SIZE
	.align		4
.L_5:
        /*0024*/ 	.byte	0x04, 0x11
        /*0026*/ 	.short	(.L_7 - .L_6)
	.align		4
.L_6:
        /*0028*/ 	.word	index@(queueBfs)
        /*002c*/ 	.word	0x00000000


	//----- nvinfo : EIATTR_REGCOUNT
	.align		4
.L_7:
        /*0030*/ 	.byte	0x04, 0x2f
        /*0032*/ 	.short	(.L_9 - .L_8)
	.align		4
.L_8:
        /*0034*/ 	.word	index@(nextLayer)
        /*0038*/ 	.word	0x00000018


	//----- nvinfo : EIATTR_FRAME_SIZE
	.align		4
.L_9:
        /*003c*/ 	.byte	0x04, 0x11
        /*003e*/ 	.short	(.L_11 - .L_10)
	.align		4
.L_10:
        /*0040*/ 	.word	index@(nextLayer)
        /*0044*/ 	.word	0x00000000


	//----- nvinfo : EIATTR_REGCOUNT
	.align		4
.L_11:
        /*0048*/ 	.byte	0x04, 0x2f
        /*004a*/ 	.short	(.L_13 - .L_12)
	.align		4
.L_12:
        /*004c*/ 	.word	index@(countDegrees)
        /*0050*/ 	.word	0x00000022


	//----- nvinfo : EIATTR_FRAME_SIZE
	.align		4
.L_13:
        /*0054*/ 	.byte	0x04, 0x11
        /*0056*/ 	.short	(.L_15 - .L_14)
	.align		4
.L_14:
        /*0058*/ 	.word	index@(countDegrees)
        /*005c*/ 	.word	0x00000000


	//----- nvinfo : EIATTR_REGCOUNT
	.align		4
.L_15:
        /*0060*/ 	.byte	0x04, 0x2f
        /*0062*/ 	.short	(.L_17 - .L_16)
	.align		4
.L_16:
        /*0064*/ 	.word	index@(scanDegrees)
        /*0068*/ 	.word	0x00000010


	//----- nvinfo : EIATTR_FRAME_SIZE
	.align		4
.L_17:
        /*006c*/ 	.byte	0x04, 0x11
        /*006e*/ 	.short	(.L_19 - .L_18)
	.align		4
.L_18:
        /*0070*/ 	.word	index@(scanDegrees)
        /*0074*/ 	.word	0x00000000


	//----- nvinfo : EIATTR_REGCOUNT
	.align		4
.L_19:
        /*0078*/ 	.byte	0x04, 0x2f
        /*007a*/ 	.short	(.L_21 - .L_20)
	.align		4
.L_20:
        /*007c*/ 	.word	index@(assignVerticesNextQueue)
        /*0080*/ 	.word	0x0000001a


	//----- nvinfo : EIATTR_FRAME_SIZE
	.align		4
.L_21:
        /*0084*/ 	.byte	0x04, 0x11
        /*0086*/ 	.short	(.L_23 - .L_22)
	.align		4
.L_22:
        /*0088*/ 	.word	index@(assignVerticesNextQueue)
        /*008c*/ 	.word	0x00000000


	//----- nvinfo : EIATTR_REGCOUNT
	.align		4
.L_23:
        /*0090*/ 	.byte	0x04, 0x2f
        /*0092*/ 	.short	(.L_25 - .L_24)
	.align		4
.L_24:
        /*0094*/ 	.word	index@(cuGunrockStyleBfsKernel)
        /*0098*/ 	.word	0x00000020


	//----- nvinfo : EIATTR_FRAME_SIZE
	.align		4
.L_25:
        /*009c*/ 	.byte	0x04, 0x11
        /*009e*/ 	.short	(.L_27 - .L_26)
	.align		4
.L_26:
        /*00a0*/ 	.word	index@(cuGunrockStyleBfsKernel)
        /*00a4*/ 	.word	0x00000000


	//----- nvinfo : EIATTR_MIN_STACK_SIZE
	.align		4
.L_27:
        /*00a8*/ 	.byte	0x04, 0x12
        /*00aa*/ 	.short	(.L_29 - .L_28)
	.align		4
.L_28:
        /*00ac*/ 	.word	index@(cuGunrockStyleBfsKernel)
        /*00b0*/ 	.word	0x00000000


	//----- nvinfo : EIATTR_MIN_STACK_SIZE
	.align		4
.L_29:
        /*00b4*/ 	.byte	0x04, 0x12
        /*00b6*/ 	.short	(.L_31 - .L_30)
	.align		4
.L_30:
        /*00b8*/ 	.word	index@(assignVerticesNextQueue)
        /*00bc*/ 	.word	0x00000000


	//----- nvinfo : EIATTR_MIN_STACK_SIZE
	.align		4
.L_31:
        /*00c0*/ 	.byte	0x04, 0x12
        /*00c2*/ 	.short	(.L_33 - .L_32)
	.align		4
.L_32:
        /*00c4*/ 	.word	index@(scanDegrees)
        /*00c8*/ 	.word	0x00000000


	//----- nvinfo : EIATTR_MIN_STACK_SIZE
	.align		4
.L_33:
        /*00cc*/ 	.byte	0x04, 0x12
        /*00ce*/ 	.short	(.L_35 - .L_34)
	.align		4
.L_34:
        /*00d0*/ 	.word	index@(countDegrees)
        /*00d4*/ 	.word	0x00000000


	//----- nvinfo : EIATTR_MIN_STACK_SIZE
	.align		4
.L_35:
        /*00d8*/ 	.byte	0x04, 0x12
        /*00da*/ 	.short	(.L_37 - .L_36)
	.align		4
.L_36:
        /*00dc*/ 	.word	index@(nextLayer)
        /*00e0*/ 	.word	0x00000000


	//----- nvinfo : EIATTR_MIN_STACK_SIZE
	.align		4
.L_37:
        /*00e4*/ 	.byte	0x04, 0x12
        /*00e6*/ 	.short	(.L_39 - .L_38)
	.align		4
.L_38:
        /*00e8*/ 	.word	index@(queueBfs)
        /*00ec*/ 	.word	0x00000000


	//----- nvinfo : EIATTR_MIN_STACK_SIZE
	.align		4
.L_39:
        /*00f0*/ 	.byte	0x04, 0x12
        /*00f2*/ 	.short	(.L_41 - .L_40)
	.align		4
.L_40:
        /*00f4*/ 	.word	index@(simpleBfs)
        /*00f8*/ 	.word	0x00000000
.L_41:


//--------------------- .nv.compat                --------------------------
	.section	.nv.compat,"",@"SHT_CUDA_COMPAT_INFO"
	.align	4
        /*0000*/ 	.byte	0x02, 0x09, 0x00, 0x00, 0x02, 0x02, 0x01, 0x00, 0x02, 0x05, 0x05, 0x00, 0x03, 0x07, 0x01, 0x01
        /*0010*/ 	.byte	0x02, 0x03, 0x00, 0x00, 0x02, 0x06, 0x01, 0x00, 0x04, 0x0b, 0x08, 0x00, 0x09, 0x00, 0x00, 0x00
        /*0020*/ 	.byte	0x00, 0x00, 0x00, 0x00


//--------------------- .nv.info.cuGunrockStyleBfsKernel --------------------------
	.section	.nv.info.cuGunrockStyleBfsKernel,"",@"SHT_CUDA_INFO"
	.sectionflags	@""
	.align	4


	//----- nvinfo : EIATTR_CUDA_API_VERSION
	.align		4
        /*0000*/ 	.byte	0x04, 0x37
        /*0002*/ 	.short	(.L_43 - .L_42)
.L_42:
        /*0004*/ 	.word	0x00000082


	//----- nvinfo : EIATTR_KPARAM_INFO
	.align		4
.L_43:
        /*0008*/ 	.byte	0x04, 0x17
        /*000a*/ 	.short	(.L_45 - .L_44)
.L_44:
        /*000c*/ 	.word	0x00000000
        /*0010*/ 	.short	0x0009
        /*0012*/ 	.short	0x0048
        /*0014*/ 	.byte	0x00, 0xf0, 0x11, 0x00


	//----- nvinfo : EIATTR_KPARAM_INFO
	.align		4
.L_45:
        /*0018*/ 	.byte	0x04, 0x17
        /*001a*/ 	.short	(.L_47 - .L_46)
.L_46:
        /*001c*/ 	.word	0x00000000
        /*0020*/ 	.short	0x0008
        /*0022*/ 	.short	0x0040
        /*0024*/ 	.byte	0x00, 0xf5, 0x21, 0x00


	//----- nvinfo : EIATTR_KPARAM_INFO
	.align		4
.L_47:
        /*0028*/ 	.byte	0x04, 0x17
        /*002a*/ 	.short	(.L_49 - .L_48)
.L_48:
        /*002c*/ 	.word	0x00000000
        /*0030*/ 	.short	0x0007
        /*0032*/ 	.short	0x0038
        /*0034*/ 	.byte	0x00, 0xf5, 0x21, 0x00


	//----- nvinfo : EIATTR_KPARAM_INFO
	.align		4
.L_49:
        /*0038*/ 	.byte	0x04, 0x17
        /*003a*/ 	.short	(.L_51 - .L_50)
.L_50:
        /*003c*/ 	.word	0x00000000
        /*0040*/ 	.short	0x0006
        /*0042*/ 	.short	0x0030
        /*0044*/ 	.byte	0x00, 0xf5, 0x21, 0x00


	//----- nvinfo : EIATTR_KPARAM_INFO
	.align		4
.L_51:
        /*0048*/ 	.byte	0x04, 0x17
        /*004a*/ 	.short	(.L_53 - .L_52)
.L_52:
        /*004c*/ 	.word	0x00000000
        /*0050*/ 	.short	0x0005
        /*0052*/ 	.short	0x0028
        /*0054*/ 	.byte	0x00, 0xf5, 0x21, 0x00


	//----- nvinfo : EIATTR_KPARAM_INFO
	.align		4
.L_53:
        /*0058*/ 	.byte	0x04, 0x17
        /*005a*/ 	.short	(.L_55 - .L_54)
.L_54:
        /*005c*/ 	.word	0x00000000
        /*0060*/ 	.short	0x0004
        /*0062*/ 	.short	0x0020
        /*0064*/ 	.byte	0x00, 0xf5, 0x21, 0x00


	//----- nvinfo : EIATTR_KPARAM_INFO
	.align		4
.L_55:
        /*0068*/ 	.byte	0x04, 0x17
        /*006a*/ 	.short	(.L_57 - .L_56)
.L_56:
        /*006c*/ 	.word	0x00000000
        /*0070*/ 	.short	0x0003
        /*0072*/ 	.short	0x0018
        /*0074*/ 	.byte	0x00, 0xf5, 0x21, 0x00


	//----- nvinfo : EIATTR_KPARAM_INFO
	.align		4
.L_57:
        /*0078*/ 	.byte	0x04, 0x17
        /*007a*/ 	.short	(.L_59 - .L_58)
.L_58:
        /*007c*/ 	.word	0x00000000
        /*0080*/ 	.short	0x0002
        /*0082*/ 	.short	0x0010
        /*0084*/ 	.byte	0x00, 0xf5, 0x21, 0x00


	//----- nvinfo : EIATTR_KPARAM_INFO
	.align		4
.L_59:
        /*0088*/ 	.byte	0x04, 0x17
        /*008a*/ 	.short	(.L_61 - .L_60)
.L_60:
        /*008c*/ 	.word	0x00000000
        /*0090*/ 	.short	0x0001
        /*0092*/ 	.short	0x0008
        /*0094*/ 	.byte	0x00, 0xf0, 0x11, 0x00


	//----- nvinfo : EIATTR_KPARAM_INFO
	.align		4
.L_61:
        /*0098*/ 	.byte	0x04, 0x17
        /*009a*/ 	.short	(.L_63 - .L_62)
.L_62:
        /*009c*/ 	.word	0x00000000
        /*00a0*/ 	.short	0x0000
        /*00a2*/ 	.short	0x0000
        /*00a4*/ 	.byte	0x00, 0xf5, 0x21, 0x00


	//----- nvinfo : EIATTR_SPARSE_MMA_MASK
	.align		4
.L_63:
        /*00a8*/ 	.byte	0x03, 0x50
        /*00aa*/ 	.short	0x0000


	//----- nvinfo : EIATTR_MAXREG_COUNT
	.align		4
        /*00ac*/ 	.byte	0x03, 0x1b
        /*00ae*/ 	.short	0x00ff


	//----- nvinfo : EIATTR_MERCURY_ISA_VERSION
	.align		4
        /*00b0*/ 	.byte	0x03, 0x5f
        /*00b2*/ 	.short	0x0101


	//----- nvinfo : EIATTR_INT_WARP_WIDE_INSTR_OFFSETS
	.align		4
        /*00b4*/ 	.byte	0x04, 0x31
        /*00b6*/ 	.short	(.L_65 - .L_64)


	//   ....[0]....
.L_64:
        /*00b8*/ 	.word	0x000002d0


	//   ....[1]....
        /*00bc*/ 	.word	0x00000380


	//   ....[2]....
        /*00c0*/ 	.word	0x00000440


	//   ....[3]....
        /*00c4*/ 	.word	0x000004f0


	//   ....[4]....
        /*00c8*/ 	.word	0x000005b0


	//   ....[5]....
        /*00cc*/ 	.word	0x00000660


	//   ....[6]....
        /*00d0*/ 	.word	0x00000740


	//   ....[7]....
        /*00d4*/ 	.word	0x000007f0


	//   ....[8]....
        /*00d8*/ 	.word	0x000009a0


	//   ....[9]....
        /*00dc*/ 	.word	0x00000a50


	//----- nvinfo : EIATTR_VRC_CTA_INIT_COUNT
	.align		4
.L_65:
        /*00e0*/ 	.byte	0x02, 0x4a
	.zero		1
	.zero		1


	//----- nvinfo : EIATTR_EXIT_INSTR_OFFSETS
	.align		4
        /*00e4*/ 	.byte	0x04, 0x1c
        /*00e6*/ 	.short	(.L_67 - .L_66)


	//   ....[0]....
.L_66:
        /*00e8*/ 	.word	0x00000070


	//   ....[1]....
        /*00ec*/ 	.word	0x00000100


	//   ....[2]....
        /*00f0*/ 	.word	0x00000880


	//   ....[3]....
        /*00f4*/ 	.word	0x00000ac0


	//----- nvinfo : EIATTR_CRS_STACK_SIZE
	.align		4
.L_67:
        /*00f8*/ 	.byte	0x04, 0x1e
        /*00fa*/ 	.short	(.L_69 - .L_68)
.L_68:
        /*00fc*/ 	.word	0x00000000


	//----- nvinfo : EIATTR_CBANK_PARAM_SIZE
	.align		4
.L_69:
        /*0100*/ 	.byte	0x03, 0x19
        /*0102*/ 	.short	0x004c


	//----- nvinfo : EIATTR_PARAM_CBANK
	.align		4
        /*0104*/ 	.byte	0x04, 0x0a
        /*0106*/ 	.short	(.L_71 - .L_70)
	.align		4
.L_70:
        /*0108*/ 	.word	index@(.nv.constant0.cuGunrockStyleBfsKernel)
        /*010c*/ 	.short	0x0380
        /*010e*/ 	.short	0x004c


	//----- nvinfo : EIATTR_SW_WAR
	.align		4
.L_71:
        /*0110*/ 	.byte	0x04, 0x36
        /*0112*/ 	.short	(.L_73 - .L_72)
.L_72:
        /*0114*/ 	.word	0x00000008
.L_73:


//--------------------- .nv.info.assignVerticesNextQueue --------------------------
	.section	.nv.info.assignVerticesNextQueue,"",@"SHT_CUDA_INFO"
	.sectionflags	@""
	.align	4


	//----- nvinfo : EIATTR_CUDA_API_VERSION
	.align		4
        /*0000*/ 	.byte	0x04, 0x37
        /*0002*/ 	.short	(.L_75 - .L_74)
.L_74:
        /*0004*/ 	.word	0x00000082


	//----- nvinfo : EIATTR_KPARAM_INFO
	.align		4
.L_75:
        /*0008*/ 	.byte	0x04, 0x17
        /*000a*/ 	.short	(.L_77 - .L_76)
.L_76:
        /*000c*/ 	.word	0x00000000
        /*0010*/ 	.short	0x0009
        /*0012*/ 	.short	0x0048
        /*0014*/ 	.byte	0x00, 0xf0, 0x11, 0x00


	//----- nvinfo : EIATTR_KPARAM_INFO
	.align		4
.L_77:
        /*0018*/ 	.byte	0x04, 0x17
        /*001a*/ 	.short	(.L_79 - .L_78)
.L_78:
        /*001c*/ 	.word	0x00000000
        /*0020*/ 	.short	0x0008
        /*0022*/ 	.short	0x0040
        /*0024*/ 	.byte	0x00, 0xf5, 0x21, 0x00


	//----- nvinfo : EIATTR_KPARAM_INFO
	.align		4
.L_79:
        /*0028*/ 	.byte	0x04, 0x17
        /*002a*/ 	.short	(.L_81 - .L_80)
.L_80:
        /*002c*/ 	.word	0x00000000
        /*0030*/ 	.short	0x0007
        /*0032*/ 	.short	0x0038
        /*0034*/ 	.byte	0x00, 0xf5, 0x21, 0x00


	//----- nvinfo : EIATTR_KPARAM_INFO
	.align		4
.L_81:
        /*0038*/ 	.byte	0x04, 0x17
        /*003a*/ 	.short	(.L_83 - .L_82)
.L_82:
        /*003c*/ 	.word	0x00000000
        /*0040*/ 	.short	0x0006
        /*0042*/ 	.short	0x0030
        /*0044*/ 	.byte	0x00, 0xf5, 0x21, 0x00


	//----- nvinfo : EIATTR_KPARAM_INFO
	.align		4
.L_83:
        /*0048*/ 	.byte	0x04, 0x17
        /*004a*/ 	.short	(.L_85 - .L_84)
.L_84:
        /*004c*/ 	.word	0x00000000
        /*0050*/ 	.short	0x0005
        /*0052*/ 	.short	0x0028
        /*0054*/ 	.byte	0x00, 0xf5, 0x21, 0x00


	//----- nvinfo : EIATTR_KPARAM_INFO
	.align		4
.L_85:
        /*0058*/ 	.byte	0x04, 0x17
        /*005a*/ 	.short	(.L_87 - .L_86)
.L_86:
        /*005c*/ 	.word	0x00000000
        /*0060*/ 	.short	0x0004
        /*0062*/ 	.short	0x0020
        /*0064*/ 	.byte	0x00, 0xf0, 0x11, 0x00


	//----- nvinfo : EIATTR_KPARAM_INFO
	.align		4
.L_87:
        /*0068*/ 	.byte	0x04, 0x17
        /*006a*/ 	.short	(.L_89 - .L_88)
.L_88:
        /*006c*/ 	.word	0x00000000
        /*0070*/ 	.short	0x0003
        /*0072*/ 	.short	0x0018
        /*0074*/ 	.byte	0x00, 0xf5, 0x21, 0x00


	//----- nvinfo : EIATTR_KPARAM_INFO
	.align		4
.L_89:
        /*0078*/ 	.byte	0x04, 0x17
        /*007a*/ 	.short	(.L_91 - .L_90)
.L_90:
        /*007c*/ 	.word	0x00000000
        /*0080*/ 	.short	0x0002
        /*0082*/ 	.short	0x0010
        /*0084*/ 	.byte	0x00, 0xf5, 0x21, 0x00


	//----- nvinfo : EIATTR_KPARAM_INFO
	.align		4
.L_91:
        /*0088*/ 	.byte	0x04, 0x17
        /*008a*/ 	.short	(.L_93 - .L_92)
.L_92:
        /*008c*/ 	.word	0x00000000
        /*0090*/ 	.short	0x0001
        /*0092*/ 	.short	0x0008
        /*0094*/ 	.byte	0x00, 0xf5, 0x21, 0x00


	//----- nvinfo : EIATTR_KPARAM_INFO
	.align		4
.L_93:
        /*0098*/ 	.byte	0x04, 0x17
        /*009a*/ 	.short	(.L_95 - .L_94)
.L_94:
        /*009c*/ 	.word	0x00000000
        /*00a0*/ 	.short	0x0000
        /*00a2*/ 	.short	0x0000
        /*00a4*/ 	.byte	0x00, 0xf5, 0x21, 0x00


	//----- nvinfo : EIATTR_SPARSE_MMA_MASK
	.align		4
.L_95:
        /*00a8*/ 	.byte	0x03, 0x50
        /*00aa*/ 	.short	0x0000


	//----- nvinfo : EIATTR_MAXREG_COUNT
	.align		4
        /*00ac*/ 	.byte	0x03, 0x1b
        /*00ae*/ 	.short	0x00ff


	//----- nvinfo : EIATTR_NUM_BARRIERS
	.align		4
        /*00b0*/ 	.byte	0x02, 0x4c
        /*00b2*/ 	.byte	0x01
	.zero		1


	//----- nvinfo : EIATTR_MERCURY_ISA_VERSION
	.align		4
        /*00b4*/ 	.byte	0x03, 0x5f
        /*00b6*/ 	.short	0x0101


	//----- nvinfo : EIATTR_VRC_CTA_INIT_COUNT
	.align		4
        /*00b8*/ 	.byte	0x02, 0x4a
	.zero		1
	.zero		1


	//----- nvinfo : EIATTR_EXIT_INSTR_OFFSETS
	.align		4
        /*00bc*/ 	.byte	0x04, 0x1c
        /*00be*/ 	.short	(.L_97 - .L_96)


	//   ....[0]....
.L_96:
        /*00c0*/ 	.word	0x00000080


	//   ....[1]....
        /*00c4*/ 	.word	0x00000200


	//   ....[2]....
        /*00c8*/ 	.word	0x00000420


	//----- nvinfo : EIATTR_CRS_STACK_SIZE
	.align		4
.L_97:
        /*00cc*/ 	.byte	0x04, 0x1e
        /*00ce*/ 	.short	(.L_99 - .L_98)
.L_98:
        /*00d0*/ 	.word	0x00000000


	//----- nvinfo : EIATTR_CBANK_PARAM_SIZE
	.align		4
.L_99:
        /*00d4*/ 	.byte	0x03, 0x19
        /*00d6*/ 	.short	0x004c


	//----- nvinfo : EIATTR_PARAM_CBANK
	.align		4
        /*00d8*/ 	.byte	0x04, 0x0a
        /*00da*/ 	.short	(.L_101 - .L_100)
	.align		4
.L_100:
        /*00dc*/ 	.word	index@(.nv.constant0.assignVerticesNextQueue)
        /*00e0*/ 	.short	0x0380
        /*00e2*/ 	.short	0x004c


	//----- nvinfo : EIATTR_SW_WAR
	.align		4
.L_101:
        /*00e4*/ 	.byte	0x04, 0x36
        /*00e6*/ 	.short	(.L_103 - .L_102)
.L_102:
        /*00e8*/ 	.word	0x00000008
.L_103:


//--------------------- .nv.info.scanDegrees      --------------------------
	.section	.nv.info.scanDegrees,"",@"SHT_CUDA_INFO"
	.sectionflags	@""
	.align	4


	//----- nvinfo : EIATTR_CUDA_API_VERSION
	.align		4
        /*0000*/ 	.byte	0x04, 0x37
        /*0002*/ 	.short	(.L_105 - .L_104)
.L_104:
        /*0004*/ 	.word	0x00000082


	//----- nvinfo : EIATTR_KPARAM_INFO
	.align		4
.L_105:
        /*0008*/ 	.byte	0x04, 0x17
        /*000a*/ 	.short	(.L_107 - .L_106)
.L_106:
        /*000c*/ 	.word	0x00000000
        /*0010*/ 	.short	0x0002
        /*0012*/ 	.short	0x0010
        /*0014*/ 	.byte	0x00, 0xf5, 0x21, 0x00


	//----- nvinfo : EIATTR_KPARAM_INFO
	.align		4
.L_107:
        /*0018*/ 	.byte	0x04, 0x17
        /*001a*/ 	.short	(.L_109 - .L_108)
.L_108:
        /*001c*/ 	.word	0x00000000
        /*0020*/ 	.short	0x0001
        /*0022*/ 	.short	0x0008
        /*0024*/ 	.byte	0x00, 0xf5, 0x21, 0x00


	//----- nvinfo : EIATTR_KPARAM_INFO
	.align		4
.L_109:
        /*0028*/ 	.byte	0x04, 0x17
        /*002a*/ 	.short	(.L_111 - .L_110)
.L_110:
        /*002c*/ 	.word	0x00000000
        /*0030*/ 	.short	0x0000
        /*0032*/ 	.short	0x0000
        /*0034*/ 	.byte	0x00, 0xf0, 0x11, 0x00


	//----- nvinfo : EIATTR_SPARSE_MMA_MASK
	.align		4
.L_111:
        /*0038*/ 	.byte	0x03, 0x50
        /*003a*/ 	.short	0x0000


	//----- nvinfo : EIATTR_MAXREG_COUNT
	.align		4
        /*003c*/ 	.byte	0x03, 0x1b
        /*003e*/ 	.short	0x00ff


	//----- nvinfo : EIATTR_NUM_BARRIERS
	.align		4
        /*0040*/ 	.byte	0x02, 0x4c
        /*0042*/ 	.byte	0x01
	.zero		1


	//----- nvinfo : EIATTR_MERCURY_ISA_VERSION
	.align		4
        /*0044*/ 	.byte	0x03, 0x5f
        /*0046*/ 	.short	0x0101


	//----- nvinfo : EIATTR_VRC_CTA_INIT_COUNT
	.align		4
        /*0048*/ 	.byte	0x02, 0x4a
	.zero		1
	.zero		1


	//----- nvinfo : EIATTR_EXIT_INSTR_OFFSETS
	.align		4
        /*004c*/ 	.byte	0x04, 0x1c
        /*004e*/ 	.short	(.L_113 - .L_112)


	//   ....[0]....
.L_112:
        /*0050*/ 	.word	0x00000080


	//   ....[1]....
        /*0054*/ 	.word	0x00000b30


	//----- nvinfo : EIATTR_CRS_STACK_SIZE
	.align		4
.L_113:
        /*0058*/ 	.byte	0x04, 0x1e
        /*005a*/ 	.short	(.L_115 - .L_114)
.L_114:
        /*005c*/ 	.word	0x00000000


	//----- nvinfo : EIATTR_CBANK_PARAM_SIZE
	.align		4
.L_115:
        /*0060*/ 	.byte	0x03, 0x19
        /*0062*/ 	.short	0x0018


	//----- nvinfo : EIATTR_PARAM_CBANK
	.align		4
        /*0064*/ 	.byte	0x04, 0x0a
        /*0066*/ 	.short	(.L_117 - .L_116)
	.align		4
.L_116:
        /*0068*/ 	.word	index@(.nv.constant0.scanDegrees)
        /*006c*/ 	.short	0x0380
        /*006e*/ 	.short	0x0018


	//----- nvinfo : EIATTR_SW_WAR
	.align		4
.L_117:
        /*0070*/ 	.byte	0x04, 0x36
        /*0072*/ 	.short	(.L_119 - .L_118)
.L_118:
        /*0074*/ 	.word	0x00000008
.L_119:


//--------------------- .nv.info.countDegrees     --------------------------
	.section	.nv.info.countDegrees,"",@"SHT_CUDA_INFO"
	.sectionflags	@""
	.align	4


	//----- nvinfo : EIATTR_CUDA_API_VERSION
	.align		4
        /*0000*/ 	.byte	0x04, 0x37
        /*0002*/ 	.short	(.L_121 - .L_120)
.L_120:
        /*0004*/ 	.word	0x00000082


	//----- nvinfo : EIATTR_KPARAM_INFO
	.align		4
.L_121:
        /*0008*/ 	.byte	0x04, 0x17
        /*000a*/ 	.short	(.L_123 - .L_122)
.L_122:
        /*000c*/ 	.word	0x00000000
        /*0010*/ 	.short	0x0006
        /*0012*/ 	.short	0x0030
        /*0014*/ 	.byte	0x00, 0xf5, 0x21, 0x00


	//----- nvinfo : EIATTR_KPARAM_INFO
	.align		4
.L_123:
        /*0018*/ 	.byte	0x04, 0x17
        /*001a*/ 	.short	(.L_125 - .L_124)
.L_124:
        /*001c*/ 	.word	0x00000000
        /*0020*/ 	.short	0x0005
        /*0022*/ 	.short	0x0028
        /*0024*/ 	.byte	0x00, 0xf5, 0x21, 0x00


	//----- nvinfo : EIATTR_KPARAM_INFO
	.align		4
.L_125:
        /*0028*/ 	.byte	0x04, 0x17
        /*002a*/ 	.short	(.L_127 - .L_126)
.L_126:
        /*002c*/ 	.word	0x00000000
        /*0030*/ 	.short	0x0004
        /*0032*/ 	.short	0x0020
        /*0034*/ 	.byte	0x00, 0xf0, 0x11, 0x00


	//----- nvinfo : EIATTR_KPARAM_INFO
	.align		4
.L_127:
        /*0038*/ 	.byte	0x04, 0x17
        /*003a*/ 	.short	(.L_129 - .L_128)
.L_128:
        /*003c*/ 	.word	0x00000000
        /*0040*/ 	.short	0x0003
        /*0042*/ 	.short	0x0018
        /*0044*/ 	.byte	0x00, 0xf5, 0x21, 0x00


	//----- nvinfo : EIATTR_KPARAM_INFO
	.align		4
.L_129:
        /*0048*/ 	.byte	0x04, 0x17
        /*004a*/ 	.short	(.L_131 - .L_130)
.L_130:
        /*004c*/ 	.word	0x00000000
        /*0050*/ 	.short	0x0002
        /*0052*/ 	.short	0x0010
        /*0054*/ 	.byte	0x00, 0xf5, 0x21, 0x00


	//----- nvinfo : EIATTR_KPARAM_INFO
	.align		4
.L_131:
        /*0058*/ 	.byte	0x04, 0x17
        /*005a*/ 	.short	(.L_133 - .L_132)
.L_132:
        /*005c*/ 	.word	0x00000000
        /*0060*/ 	.short	0x0001
        /*0062*/ 	.short	0x0008
        /*0064*/ 	.byte	0x00, 0xf5, 0x21, 0x00


	//----- nvinfo : EIATTR_KPARAM_INFO
	.align		4
.L_133:
        /*0068*/ 	.byte	0x04, 0x17
        /*006a*/ 	.short	(.L_135 - .L_134)
.L_134:
        /*006c*/ 	.word	0x00000000
        /*0070*/ 	.short	0x0000
        /*0072*/ 	.short	0x0000
        /*0074*/ 	.byte	0x00, 0xf5, 0x21, 0x00


	//----- nvinfo : EIATTR_SPARSE_MMA_MASK
	.align		4
.L_135:
        /*0078*/ 	.byte	0x03, 0x50
        /*007a*/ 	.short	0x0000


	//----- nvinfo : EIATTR_MAXREG_COUNT
	.align		4
        /*007c*/ 	.byte	0x03, 0x1b
        /*007e*/ 	.short	0x00ff


	//----- nvinfo : EIATTR_MERCURY_ISA_VERSION
	.align		4
        /*0080*/ 	.byte	0x03, 0x5f
        /*0082*/ 	.short	0x0101


	//----- nvinfo : EIATTR_VRC_CTA_INIT_COUNT
	.align		4
        /*0084*/ 	.byte	0x02, 0x4a
	.zero		1
	.zero		1


	//----- nvinfo : EIATTR_EXIT_INSTR_OFFSETS
	.align		4
        /*0088*/ 	.byte	0x04, 0x1c
        /*008a*/ 	.short	(.L_137 - .L_136)


	//   ....[0]....
.L_136:
        /*008c*/ 	.word	0x00000070


	//   ....[1]....
        /*0090*/ 	.word	0x000012f0


	//----- nvinfo : EIATTR_CRS_STACK_SIZE
	.align		4
.L_137:
        /*0094*/ 	.byte	0x04, 0x1e
        /*0096*/ 	.short	(.L_139 - .L_138)
.L_138:
        /*0098*/ 	.word	0x00000000


	//----- nvinfo : EIATTR_CBANK_PARAM_SIZE
	.align		4
.L_139:
        /*009c*/ 	.byte	0x03, 0x19
        /*009e*/ 	.short	0x0038


	//----- nvinfo : EIATTR_PARAM_CBANK
	.align		4
        /*00a0*/ 	.byte	0x04, 0x0a
        /*00a2*/ 	.short	(.L_141 - .L_140)
	.align		4
.L_140:
        /*00a4*/ 	.word	index@(.nv.constant0.countDegrees)
        /*00a8*/ 	.short	0x0380
        /*00aa*/ 	.short	0x0038


	//----- nvinfo : EIATTR_SW_WAR
	.align		4
.L_141:
        /*00ac*/ 	.byte	0x04, 0x36
        /*00ae*/ 	.short	(.L_143 - .L_142)
.L_142:
        /*00b0*/ 	.word	0x00000008
.L_143:


//--------------------- .nv.info.nextLayer        --------------------------
	.section	.nv.info.nextLayer,"",@"SHT_CUDA_INFO"
	.sectionflags	@""
	.align	4


	//----- nvinfo : EIATTR_CUDA_API_VERSION
	.align		4
        /*0000*/ 	.byte	0x04, 0x37
        /*0002*/ 	.short	(.L_145 - .L_144)
.L_144:
        /*0004*/ 	.word	0x00000082


	//----- nvinfo : EIATTR_KPARAM_INFO
	.align		4
.L_145:
        /*0008*/ 	.byte	0x04, 0x17
        /*000a*/ 	.short	(.L_147 - .L_146)
.L_146:
        /*000c*/ 	.word	0x00000000
        /*0010*/ 	.short	0x0007
        /*0012*/ 	.short	0x0038
        /*0014*/ 	.byte	0x00, 0xf5, 0x21, 0x00


	//----- nvinfo : EIATTR_KPARAM_INFO
	.align		4
.L_147:
        /*0018*/ 	.byte	0x04, 0x17
        /*001a*/ 	.short	(.L_149 - .L_148)
.L_148:
        /*001c*/ 	.word	0x00000000
        /*0020*/ 	.short	0x0006
        /*0022*/ 	.short	0x0030
        /*0024*/ 	.byte	0x00, 0xf0, 0x11, 0x00


	//----- nvinfo : EIATTR_KPARAM_INFO
	.align		4
.L_149:
        /*0028*/ 	.byte	0x04, 0x17
        /*002a*/ 	.short	(.L_151 - .L_150)
.L_150:
        /*002c*/ 	.word	0x00000000
        /*0030*/ 	.short	0x0005
        /*0032*/ 	.short	0x0028
        /*0034*/ 	.byte	0x00, 0xf5, 0x21, 0x00


	//----- nvinfo : EIATTR_KPARAM_INFO
	.align		4
.L_151:
        /*0038*/ 	.byte	0x04, 0x17
        /*003a*/ 	.short	(.L_153 - .L_152)
.L_152:
        /*003c*/ 	.word	0x00000000
        /*0040*/ 	.short	0x0004
        /*0042*/ 	.short	0x0020
        /*0044*/ 	.byte	0x00, 0xf5, 0x21, 0x00


	//----- nvinfo : EIATTR_KPARAM_INFO
	.align		4
.L_153:
        /*0048*/ 	.byte	0x04, 0x17
        /*004a*/ 	.short	(.L_155 - .L_154)
.L_154:
        /*004c*/ 	.word	0x00000000
        /*0050*/ 	.short	0x0003
        /*0052*/ 	.short	0x0018
        /*0054*/ 	.byte	0x00, 0xf5, 0x21, 0x00


	//----- nvinfo : EIATTR_KPARAM_INFO
	.align		4
.L_155:
        /*0058*/ 	.byte	0x04, 0x17
        /*005a*/ 	.short	(.L_157 - .L_156)
.L_156:
        /*005c*/ 	.word	0x00000000
        /*0060*/ 	.short	0x0002
        /*0062*/ 	.short	0x0010
        /*0064*/ 	.byte	0x00, 0xf5, 0x21, 0x00


	//----- nvinfo : EIATTR_KPARAM_INFO
	.align		4
.L_157:
        /*0068*/ 	.byte	0x04, 0x17
        /*006a*/ 	.short	(.L_159 - .L_158)
.L_158:
        /*006c*/ 	.word	0x00000000
        /*0070*/ 	.short	0x0001
        /*0072*/ 	.short	0x0008
        /*0074*/ 	.byte	0x00, 0xf5, 0x21, 0x00


	//----- nvinfo : EIATTR_KPARAM_INFO
	.align		4
.L_159:
        /*0078*/ 	.byte	0x04, 0x17
        /*007a*/ 	.short	(.L_161 - .L_160)
.L_160:
        /*007c*/ 	.word	0x00000000
        /*0080*/ 	.short	0x0000
        /*0082*/ 	.short	0x0000
        /*0084*/ 	.byte	0x00, 0xf0, 0x11, 0x00


	//----- nvinfo : EIATTR_SPARSE_MMA_MASK
	.align		4
.L_161:
        /*0088*/ 	.byte	0x03, 0x50
        /*008a*/ 	.short	0x0000


	//----- nvinfo : EIATTR_MAXREG_COUNT
	.align		4
        /*008c*/ 	.byte	0x03, 0x1b
        /*008e*/ 	.short	0x00ff


	//----- nvinfo : EIATTR_MERCURY_ISA_VERSION
	.align		4
        /*0090*/ 	.byte	0x03, 0x5f
        /*0092*/ 	.short	0x0101


	//----- nvinfo : EIATTR_VRC_CTA_INIT_COUNT
	.align		4
        /*0094*/ 	.byte	0x02, 0x4a
	.zero		1
	.zero		1


	//----- nvinfo : EIATTR_EXIT_INSTR_OFFSETS
	.align		4
        /*0098*/ 	.byte	0x04, 0x1c
        /*009a*/ 	.short	(.L_163 - .L_162)


	//   ....[0]....
.L_162:
        /*009c*/ 	.word	0x00000070


	//   ....[1]....
        /*00a0*/ 	.word	0x00000120


	//   ....[2]....
        /*00a4*/ 	.word	0x000002b0


	//----- nvinfo : EIATTR_CRS_STACK_SIZE
	.align		4
.L_163:
        /*00a8*/ 	.byte	0x04, 0x1e
        /*00aa*/ 	.short	(.L_165 - .L_164)
.L_164:
        /*00ac*/ 	.word	0x00000000


	//----- nvinfo : EIATTR_CBANK_PARAM_SIZE
	.align		4
.L_165:
        /*00b0*/ 	.byte	0x03, 0x19
        /*00b2*/ 	.short	0x0040


	//----- nvinfo : EIATTR_PARAM_CBANK
	.align		4
        /*00b4*/ 	.byte	0x04, 0x0a
        /*00b6*/ 	.short	(.L_167 - .L_166)
	.align		4
.L_166:
        /*00b8*/ 	.word	index@(.nv.constant0.nextLayer)
        /*00bc*/ 	.short	0x0380
        /*00be*/ 	.short	0x0040


	//----- nvinfo : EIATTR_SW_WAR
	.align		4
.L_167:
        /*00c0*/ 	.byte	0x04, 0x36
        /*00c2*/ 	.short	(.L_169 - .L_168)
.L_168:
        /*00c4*/ 	.word	0x00000008
.L_169:


//--------------------- .nv.info.queueBfs         --------------------------
	.section	.nv.info.queueBfs,"",@"SHT_CUDA_INFO"
	.sectionflags	@""
	.align	4


	//----- nvinfo : EIATTR_CUDA_API_VERSION
	.align		4
        /*0000*/ 	.byte	0x04, 0x37
        /*0002*/ 	.short	(.L_171 - .L_170)
.L_170:
        /*0004*/ 	.word	0x00000082


	//----- nvinfo : EIATTR_KPARAM_INFO
	.align		4
.L_171:
        /*0008*/ 	.byte	0x04, 0x17
        /*000a*/ 	.short	(.L_173 - .L_172)
.L_172:
        /*000c*/ 	.word	0x00000000
        /*0010*/ 	.short	0x0009
        /*0012*/ 	.short	0x0048
        /*0014*/ 	.byte	0x00, 0xf5, 0x21, 0x00


	//----- nvinfo : EIATTR_KPARAM_INFO
	.align		4
.L_173:
        /*0018*/ 	.byte	0x04, 0x17
        /*001a*/ 	.short	(.L_175 - .L_174)
.L_174:
        /*001c*/ 	.word	0x00000000
        /*0020*/ 	.short	0x0008
        /*0022*/ 	.short	0x0040
        /*0024*/ 	.byte	0x00, 0xf5, 0x21, 0x00


	//----- nvinfo : EIATTR_KPARAM_INFO
	.align		4
.L_175:
        /*0028*/ 	.byte	0x04, 0x17
        /*002a*/ 	.short	(.L_177 - .L_176)
.L_176:
        /*002c*/ 	.word	0x00000000
        /*0030*/ 	.short	0x0007
        /*0032*/ 	.short	0x0038
        /*0034*/ 	.byte	0x00, 0xf5, 0x21, 0x00


	//----- nvinfo : EIATTR_KPARAM_INFO
	.align		4
.L_177:
        /*0038*/ 	.byte	0x04, 0x17
        /*003a*/ 	.short	(.L_179 - .L_178)
.L_178:
        /*003c*/ 	.word	0x00000000
        /*0040*/ 	.short	0x0006
        /*0042*/ 	.short	0x0030
        /*0044*/ 	.byte	0x00, 0xf0, 0x11, 0x00


	//----- nvinfo : EIATTR_KPARAM_INFO
	.align		4
.L_179:
        /*0048*/ 	.byte	0x04, 0x17
        /*004a*/ 	.short	(.L_181 - .L_180)
.L_180:
        /*004c*/ 	.word	0x00000000
        /*0050*/ 	.short	0x0005
        /*0052*/ 	.short	0x0028
        /*0054*/ 	.byte	0x00, 0xf5, 0x21, 0x00


	//----- nvinfo : EIATTR_KPARAM_INFO
	.align		4
.L_181:
        /*0058*/ 	.byte	0x04, 0x17
        /*005a*/ 	.short	(.L_183 - .L_182)
.L_182:
        /*005c*/ 	.word	0x00000000
        /*0060*/ 	.short	0x0004
        /*0062*/ 	.short	0x0020
        /*0064*/ 	.byte	0x00, 0xf5, 0x21, 0x00


	//----- nvinfo : EIATTR_KPARAM_INFO
	.align		4
.L_183:
        /*0068*/ 	.byte	0x04, 0x17
        /*006a*/ 	.short	(.L_185 - .L_184)
.L_184:
        /*006c*/ 	.word	0x00000000
        /*0070*/ 	.short	0x0003
        /*0072*/ 	.short	0x0018
        /*0074*/ 	.byte	0x00, 0xf5, 0x21, 0x00


	//----- nvinfo : EIATTR_KPARAM_INFO
	.align		4
.L_185:
        /*0078*/ 	.byte	0x04, 0x17
        /*007a*/ 	.short	(.L_187 - .L_186)
.L_186:
        /*007c*/ 	.word	0x00000000
        /*0080*/ 	.short	0x0002
        /*0082*/ 	.short	0x0010
        /*0084*/ 	.byte	0x00, 0xf5, 0x21, 0x00


	//----- nvinfo : EIATTR_KPARAM_INFO
	.align		4
.L_187:
        /*0088*/ 	.byte	0x04, 0x17
        /*008a*/ 	.short	(.L_189 - .L_188)
.L_188:
        /*008c*/ 	.word	0x00000000
        /*0090*/ 	.short	0x0001
        /*0092*/ 	.short	0x0008
        /*0094*/ 	.byte	0x00, 0xf5, 0x21, 0x00


	//----- nvinfo : EIATTR_KPARAM_INFO
	.align		4
.L_189:
        /*0098*/ 	.byte	0x04, 0x17
        /*009a*/ 	.short	(.L_191 - .L_190)
.L_190:
        /*009c*/ 	.word	0x00000000
        /*00a0*/ 	.short	0x0000
        /*00a2*/ 	.short	0x0000
        /*00a4*/ 	.byte	0x00, 0xf0, 0x11, 0x00


	//----- nvinfo : EIATTR_SPARSE_MMA_MASK
	.align		4
.L_191:
        /*00a8*/ 	.byte	0x03, 0x50
        /*00aa*/ 	.short	0x0000


	//----- nvinfo : EIATTR_MAXREG_COUNT
	.align		4
        /*00ac*/ 	.byte	0x03, 0x1b
        /*00ae*/ 	.short	0x00ff


	//----- nvinfo : EIATTR_MERCURY_ISA_VERSION
	.align		4
        /*00b0*/ 	.byte	0x03, 0x5f
        /*00b2*/ 	.short	0x0101


	//----- nvinfo : EIATTR_INT_WARP_WIDE_INSTR_OFFSETS
	.align		4
        /*00b4*/ 	.byte	0x04, 0x31
        /*00b6*/ 	.short	(.L_193 - .L_192)


	//   ....[0]....
.L_192:
        /*00b8*/ 	.word	0x00000250


	//   ....[1]....
        /*00bc*/ 	.word	0x00000300


	//----- nvinfo : EIATTR_VRC_CTA_INIT_COUNT
	.align		4
.L_193:
        /*00c0*/ 	.byte	0x02, 0x4a
	.zero		1
	.zero		1


	//----- nvinfo : EIATTR_EXIT_INSTR_OFFSETS
	.align		4
        /*00c4*/ 	.byte	0x04, 0x1c
        /*00c6*/ 	.short	(.L_195 - .L_194)


	//   ....[0]....
.L_194:
        /*00c8*/ 	.word	0x00000070


	//   ....[1]....
        /*00cc*/ 	.word	0x00000120


	//   ....[2]....
        /*00d0*/ 	.word	0x000003b0


	//----- nvinfo : EIATTR_CRS_STACK_SIZE
	.align		4
.L_195:
        /*00d4*/ 	.byte	0x04, 0x1e
        /*00d6*/ 	.short	(.L_197 - .L_196)
.L_196:
        /*00d8*/ 	.word	0x00000000


	//----- nvinfo : EIATTR_CBANK_PARAM_SIZE
	.align		4
.L_197:
        /*00dc*/ 	.byte	0x03, 0x19
        /*00de*/ 	.short	0x0050


	//----- nvinfo : EIATTR_PARAM_CBANK
	.align		4
        /*00e0*/ 	.byte	0x04, 0x0a
        /*00e2*/ 	.short	(.L_199 - .L_198)
	.align		4
.L_198:
        /*00e4*/ 	.word	index@(.nv.constant0.queueBfs)
        /*00e8*/ 	.short	0x0380
        /*00ea*/ 	.short	0x0050


	//----- nvinfo : EIATTR_SW_WAR
	.align		4
.L_199:
        /*00ec*/ 	.byte	0x04, 0x36
        /*00ee*/ 	.short	(.L_201 - .L_200)
.L_200:
        /*00f0*/ 	.word	0x00000008
.L_201:


//--------------------- .nv.info.simpleBfs        --------------------------
	.section	.nv.info.simpleBfs,"",@"SHT_CUDA_INFO"
	.sectionflags	@""
	.align	4


	//----- nvinfo : EIATTR_CUDA_API_VERSION
	.align		4
        /*0000*/ 	.byte	0x04, 0x37
        /*0002*/ 	.short	(.L_203 - .L_202)
.L_202:
        /*0004*/ 	.word	0x00000082


	//----- nvinfo : EIATTR_KPARAM_INFO
	.align		4
.L_203:
        /*0008*/ 	.byte	0x04, 0x17
        /*000a*/ 	.short	(.L_205 - .L_204)
.L_204:
        /*000c*/ 	.word	0x00000000
        /*0010*/ 	.short	0x0007
        /*0012*/ 	.short	0x0030
        /*0014*/ 	.byte	0x00, 0xf5, 0x21, 0x00


	//----- nvinfo : EIATTR_KPARAM_INFO
	.align		4
.L_205:
        /*0018*/ 	.byte	0x04, 0x17
        /*001a*/ 	.short	(.L_207 - .L_206)
.L_206:
        /*001c*/ 	.word	0x00000000
        /*0020*/ 	.short	0x0006
        /*0022*/ 	.short	0x0028
        /*0024*/ 	.byte	0x00, 0xf5, 0x21, 0x00


	//----- nvinfo : EIATTR_KPARAM_INFO
	.align		4
.L_207:
        /*0028*/ 	.byte	0x04, 0x17
        /*002a*/ 	.short	(.L_209 - .L_208)
.L_208:
        /*002c*/ 	.word	0x00000000
        /*0030*/ 	.short	0x0005
        /*0032*/ 	.short	0x0020
        /*0034*/ 	.byte	0x00, 0xf5, 0x21, 0x00


	//----- nvinfo : EIATTR_KPARAM_INFO
	.align		4
.L_209:
        /*0038*/ 	.byte	0x04, 0x17
        /*003a*/ 	.short	(.L_211 - .L_210)
.L_210:
        /*003c*/ 	.word	0x00000000
        /*0040*/ 	.short	0x0004
        /*0042*/ 	.short	0x0018
        /*0044*/ 	.byte	0x00, 0xf5, 0x21, 0x00


	//----- nvinfo : EIATTR_KPARAM_INFO
	.align		4
.L_211:
        /*0048*/ 	.byte	0x04, 0x17
        /*004a*/ 	.short	(.L_213 - .L_212)
.L_212:
        /*004c*/ 	.word	0x00000000
        /*0050*/ 	.short	0x0003
        /*0052*/ 	.short	0x0010
        /*0054*/ 	.byte	0x00, 0xf5, 0x21, 0x00


	//----- nvinfo : EIATTR_KPARAM_INFO
	.align		4
.L_213:
        /*0058*/ 	.byte	0x04, 0x17
        /*005a*/ 	.short	(.L_215 - .L_214)
.L_214:
        /*005c*/ 	.word	0x00000000
        /*0060*/ 	.short	0x0002
        /*0062*/ 	.short	0x0008
        /*0064*/ 	.byte	0x00, 0xf5, 0x21, 0x00


	//----- nvinfo : EIATTR_KPARAM_INFO
	.align		4
.L_215:
        /*0068*/ 	.byte	0x04, 0x17
        /*006a*/ 	.short	(.L_217 - .L_216)
.L_216:
        /*006c*/ 	.word	0x00000000
        /*0070*/ 	.short	0x0001
        /*0072*/ 	.short	0x0004
        /*0074*/ 	.byte	0x00, 0xf0, 0x11, 0x00


	//----- nvinfo : EIATTR_KPARAM_INFO
	.align		4
.L_217:
        /*0078*/ 	.byte	0x04, 0x17
        /*007a*/ 	.short	(.L_219 - .L_218)
.L_218:
        /*007c*/ 	.word	0x00000000
        /*0080*/ 	.short	0x0000
        /*0082*/ 	.short	0x0000
        /*0084*/ 	.byte	0x00, 0xf0, 0x11, 0x00


	//----- nvinfo : EIATTR_SPARSE_MMA_MASK
	.align		4
.L_219:
        /*0088*/ 	.byte	0x03, 0x50
        /*008a*/ 	.short	0x0000


	//----- nvinfo : EIATTR_MAXREG_COUNT
	.align		4
        /*008c*/ 	.byte	0x03, 0x1b
        /*008e*/ 	.short	0x00ff


	//----- nvinfo : EIATTR_MERCURY_ISA_VERSION
	.align		4
        /*0090*/ 	.byte	0x03, 0x5f
        /*0092*/ 	.short	0x0101


	//----- nvinfo : EIATTR_VRC_CTA_INIT_COUNT
	.align		4
        /*0094*/ 	.byte	0x02, 0x4a
	.zero		1
	.zero		1


	//----- nvinfo : EIATTR_EXIT_INSTR_OFFSETS
	.align		4
        /*0098*/ 	.byte	0x04, 0x1c
        /*009a*/ 	.short	(.L_221 - .L_220)


	//   ....[0]....
.L_220:
        /*009c*/ 	.word	0x00000070


	//   ....[1]....
        /*00a0*/ 	.word	0x000000e0


	//   ....[2]....
        /*00a4*/ 	.word	0x00000150


	//   ....[3]....
        /*00a8*/ 	.word	0x00000310


	//   ....[4]....
        /*00ac*/ 	.word	0x00000350


	//----- nvinfo : EIATTR_CRS_STACK_SIZE
	.align		4
.L_221:
        /*00b0*/ 	.byte	0x04, 0x1e
        /*00b2*/ 	.short	(.L_223 - .L_222)
.L_222:
        /*00b4*/ 	.word	0x00000000


	//----- nvinfo : EIATTR_CBANK_PARAM_SIZE
	.align		4
.L_223:
        /*00b8*/ 	.byte	0x03, 0x19
        /*00ba*/ 	.short	0x0038


	//----- nvinfo : EIATTR_PARAM_CBANK
	.align		4
        /*00bc*/ 	.byte	0x04, 0x0a
        /*00be*/ 	.short	(.L_225 - .L_224)
	.align		4
.L_224:
        /*00c0*/ 	.word	index@(.nv.constant0.simpleBfs)
        /*00c4*/ 	.short	0x0380
        /*00c6*/ 	.short	0x0038


	//----- nvinfo : EIATTR_SW_WAR
	.align		4
.L_225:
        /*00c8*/ 	.byte	0x04, 0x36
        /*00ca*/ 	.short	(.L_227 - .L_226)
.L_226:
        /*00cc*/ 	.word	0x00000008
.L_227:


//--------------------- .nv.callgraph             --------------------------
	.section	.nv.callgraph,"",@"SHT_CUDA_CALLGRAPH"
	.align	4
	.sectionentsize	8
	.align		4
        /*0000*/ 	.word	0x00000000
	.align		4
        /*0004*/ 	.word	0xffffffff
	.align		4
        /*0008*/ 	.word	0x00000000
	.align		4
        /*000c*/ 	.word	0xfffffffe
	.align		4
        /*0010*/ 	.word	0x00000000
	.align		4
        /*0014*/ 	.word	0xfffffffd
	.align		4
        /*0018*/ 	.word	0x00000000
	.align		4
        /*001c*/ 	.word	0xfffffffc


//--------------------- .text.cuGunrockStyleBfsKernel --------------------------
	.section	.text.cuGunrockStyleBfsKernel,"ax",@progbits
	.align	128
        .global         cuGunrockStyleBfsKernel
        .type           cuGunrockStyleBfsKernel,@function
        .size           cuGunrockStyleBfsKernel,(.L_x_46 - cuGunrockStyleBfsKernel)
        .other          cuGunrockStyleBfsKernel,@"STO_CUDA_ENTRY STV_DEFAULT"
cuGunrockStyleBfsKernel:
.text.cuGunrockStyleBfsKernel:
[----:B------:R-:W-:Y:S01]  /*0000*/  LDC R1, c[0x0][0x37c] ;  /* 0x0000df00ff017b82 */ /* 0x000fe20000000800 */
[----:B------:R-:W0:Y:S01]  /*0010*/  S2R R5, SR_CTAID.X ;  /* 0x0000000000057919 */ /* 0x000e220000002500 */
[----:B------:R-:W0:Y:S01]  /*0020*/  LDCU UR4, c[0x0][0x360] ;  /* 0x00006c00ff0477ac */ /* 0x000e220008000800 */
[----:B------:R-:W0:Y:S01]  /*0030*/  S2R R0, SR_TID.X ;  /* 0x0000000000007919 */ /* 0x000e220000002100 */
[----:B------:R-:W1:Y:S01]  /*0040*/  LDCU UR5, c[0x0][0x388] ;  /* 0x00007100ff0577ac */ /* 0x000e620008000800 */
[----:B0-----:R-:W-:-:S05]  /*0050*/  IMAD R5, R5, UR4, R0 ;  /* 0x0000000405057c24 */ /* 0x001fca000f8e0200 */
[----:B-1----:R-:W-:-:S13]  /*0060*/  ISETP.GE.AND P0, PT, R5, UR5, PT ;  /* 0x0000000505007c0c */ /* 0x002fda000bf06270 */
[----:B------:R-:W-:Y:S05]  /*0070*/  @P0 EXIT ;  /* 0x000000000000094d */ /* 0x000fea0003800000 */
[----:B------:R-:W0:Y:S01]  /*0080*/  LDC.64 R2, c[0x0][0x380] ;  /* 0x0000e000ff027b82 */ /* 0x000e220000000a00 */
[----:B------:R-:W1:Y:S01]  /*0090*/  LDCU.64 UR4, c[0x0][0x358] ;  /* 0x00006b00ff0477ac */ /* 0x000e620008000a00 */
[----:B0-----:R-:W-:-:S06]  /*00a0*/  IMAD.WIDE R2, R5, 0x4, R2 ;  /* 0x0000000405027825 */ /* 0x001fcc00078e0202 */
[----:B------:R-:W0:Y:S01]  /*00b0*/  LDC.64 R4, c[0x0][0x3a0] ;  /* 0x0000e800ff047b82 */ /* 0x000e220000000a00 */
[----:B-1----:R-:W0:Y:S02]  /*00c0*/  LDG.E R0, desc[UR4][R2.64] ;  /* 0x0000000402007981 */ /* 0x002e24000c1e1900 */
[----:B0-----:R-:W-:-:S05]  /*00d0*/  IMAD.WIDE R4, R0, 0x4, R4 ;  /* 0x0000000400047825 */ /* 0x001fca00078e0204 */
[----:B------:R-:W2:Y:S02]  /*00e0*/  LDG.E R9, desc[UR4][R4.64] ;  /* 0x0000000404097981 */ /* 0x000ea4000c1e1900 */
[----:B--2---:R-:W-:-:S13]  /*00f0*/  ISETP.GE.AND P0, PT, R9, 0x1, PT ;  /* 0x000000010900780c */ /* 0x004fda0003f06270 */
[----:B------:R-:W-:Y:S05]  /*0100*/  @!P0 EXIT ;  /* 0x000000000000894d */ /* 0x000fea0003800000 */
[----:B------:R-:W0:Y:S08]  /*0110*/  LDC.64 R2, c[0x0][0x398] ;  /* 0x0000e600ff027b82 */ /* 0x000e300000000a00 */
[----:B------:R-:W1:Y:S01]  /*0120*/  LDC R13, c[0x0][0x3c8] ;  /* 0x0000f200ff0d7b82 */ /* 0x000e620000000800 */
[----:B0-----:R-:W-:-:S05]  /*0130*/  IMAD.WIDE R2, R0, 0x4, R2 ;  /* 0x0000000400027825 */ /* 0x001fca00078e0202 */
[----:B------:R0:W5:Y:S01]  /*0140*/  LDG.E R14, desc[UR4][R2.64] ;  /* 0x00000004020e7981 */ /* 0x000162000c1e1900 */
[C---:B------:R-:W-:Y:S01]  /*0150*/  ISETP.GE.U32.AND P0, PT, R9.reuse, 0x4, PT ;  /* 0x000000040900780c */ /* 0x040fe20003f06070 */
[----:B------:R-:W-:Y:S01]  /*0160*/  BSSY.RECONVERGENT B0, `(.L_x_0) ;  /* 0x0000070000007945 */ /* 0x000fe20003800200 */
[----:B------:R-:W-:Y:S01]  /*0170*/  LOP3.LUT R15, R9, 0x3, RZ, 0xc0, !PT ;  /* 0x00000003090f7812 */ /* 0x000fe200078ec0ff */
[----:B------:R-:W-:Y:S02]  /*0180*/  IMAD.MOV.U32 R17, RZ, RZ, RZ ;  /* 0x000000ffff117224 */ /* 0x000fe400078e00ff */
[----:B-1----:R-:W-:-:S08]  /*0190*/  VIADD R13, R13, 0x1 ;  /* 0x000000010d0d7836 */ /* 0x002fd00000000000 */
[----:B0-----:R-:W-:Y:S05]  /*01a0*/  @!P0 BRA `(.L_x_1) ;  /* 0x0000000400ac8947 */ /* 0x001fea0003800000 */
[----:B------:R-:W0:Y:S01]  /*01b0*/  LDC.64 R10, c[0x0][0x390] ;  /* 0x0000e400ff0a7b82 */ /* 0x000e220000000a00 */
[----:B------:R-:W-:Y:S01]  /*01c0*/  LOP3.LUT R17, R9, 0x7ffffffc, RZ, 0xc0, !PT ;  /* 0x7ffffffc09117812 */ /* 0x000fe200078ec0ff */
[----:B-----5:R-:W-:-:S03]  /*01d0*/  IMAD.MOV.U32 R19, RZ, RZ, R14 ;  /* 0x000000ffff137224 */ /* 0x020fc600078e000e */
[----:B------:R-:W-:-:S03]  /*01e0*/  IADD3 R16, PT, PT, -R17, RZ, RZ ;  /* 0x000000ff11107210 */ /* 0x000fc60007ffe1ff */
[----:B------:R-:W1:Y:S08]  /*01f0*/  LDC.64 R2, c[0x0][0x3b0] ;  /* 0x0000ec00ff027b82 */ /* 0x000e700000000a00 */
[----:B------:R-:W2:Y:S08]  /*0200*/  LDC.64 R4, c[0x0][0x3b8] ;  /* 0x0000ee00ff047b82 */ /* 0x000eb00000000a00 */
[----:B------:R-:W3:Y:S01]  /*0210*/  LDC.64 R6, c[0x0][0x3a8] ;  /* 0x0000ea00ff067b82 */ /* 0x000ee20000000a00 */
[----:B0-----:R-:W-:-:S04]  /*0220*/  IADD3 R8, P0, PT, R10, 0x8, RZ ;  /* 0x000000080a087810 */ /* 0x001fc80007f1e0ff */
[----:B------:R-:W-:-:S09]  /*0230*/  IADD3.X R9, PT, PT, RZ, R11, RZ, P0, !PT ;  /* 0x0000000bff097210 */ /* 0x000fd200007fe4ff */
.L_x_10:
[----:B------:R-:W-:-:S05]  /*0240*/  IMAD.WIDE R10, R19, 0x4, R8 ;  /* 0x00000004130a7825 */ /* 0x000fca00078e0208 */
[----:B0--3--:R-:W3:Y:S01]  /*0250*/  LDG.E R25, desc[UR4][R10.64+-0x8] ;  /* 0xfffff8040a197981 */ /* 0x009ee2000c1e1900 */
[----:B------:R-:W-:Y:S02]  /*0260*/  IMAD.MOV.U32 R12, RZ, RZ, -0x1 ;  /* 0xffffffffff0c7424 */ /* 0x000fe400078e00ff */
[----:B---3--:R-:W-:-:S06]  /*0270*/  IMAD.WIDE R20, R25, 0x4, R6 ;  /* 0x0000000419147825 */ /* 0x008fcc00078e0206 */
[----:B------:R-:W3:Y:S01]  /*0280*/  ATOMG.E.CAS.STRONG.GPU PT, R20, [R20], R12, R13 ;  /* 0x0000000c141473a9 */ /* 0x000ee200001ee10d */
[----:B------:R-:W-:Y:S01]  /*0290*/  BSSY.RECONVERGENT B1, `(.L_x_2) ;  /* 0x0000013000017945 */ /* 0x000fe20003800200 */
[----:B---3--:R-:W-:-:S13]  /*02a0*/  ISETP.NE.AND P0, PT, R20, -0x1, PT ;  /* 0xffffffff1400780c */ /* 0x008fda0003f05270 */
[----:B------:R-:W-:Y:S05]  /*02b0*/  @P0 BRA `(.L_x_3) ;  /* 0x0000000000400947 */ /* 0x000fea0003800000 */
[----:B------:R-:W0:Y:S01]  /*02c0*/  S2R R23, SR_LANEID ;  /* 0x0000000000177919 */ /* 0x000e220000000000 */
[----:B------:R-:W-:Y:S01]  /*02d0*/  VOTEU.ANY UR6, UPT, PT ;  /* 0x0000000000067886 */ /* 0x000fe200038e0100 */
[----:B------:R-:W3:Y:S01]  /*02e0*/  LDC.64 R20, c[0x0][0x3c0] ;  /* 0x0000f000ff147b82 */ /* 0x000ee20000000a00 */
[----:B------:R-:W0:Y:S08]  /*02f0*/  FLO.U32 R18, UR6 ;  /* 0x0000000600127d00 */ /* 0x000e3000080e0000 */
[----:B------:R-:W3:Y:S01]  /*0300*/  POPC R29, UR6 ;  /* 0x00000006001d7d09 */ /* 0x000ee20008000000 */
[----:B0-----:R-:W-:Y:S01]  /*0310*/  ISETP.EQ.U32.AND P0, PT, R18, R23, PT ;  /* 0x000000171200720c */ /* 0x001fe20003f02070 */
[----:B-1----:R-:W-:-:S05]  /*0320*/  IMAD.WIDE R22, R25, 0x4, R2 ;  /* 0x0000000419167825 */ /* 0x002fca00078e0202 */
[----:B------:R-:W-:Y:S07]  /*0330*/  STG.E desc[UR4][R22.64], R0 ;  /* 0x0000000016007986 */ /* 0x000fee000c101904 */
[----:B---3--:R-:W3:Y:S01]  /*0340*/  @P0 ATOMG.E.ADD.STRONG.GPU PT, R21, desc[UR4][R20.64], R29 ;  /* 0x8000001d141509a8 */ /* 0x008ee200081ef104 */
[----:B------:R-:W0:Y:S02]  /*0350*/  S2R R24, SR_LTMASK ;  /* 0x0000000000187919 */ /* 0x000e240000003900 */
[----:B0-----:R-:W-:-:S06]  /*0360*/  LOP3.LUT R24, R24, UR6, RZ, 0xc0, !PT ;  /* 0x0000000618187c12 */ /* 0x001fcc000f8ec0ff */
[----:B------:R-:W0:Y:S01]  /*0370*/  POPC R24, R24 ;  /* 0x0000001800187309 */ /* 0x000e220000000000 */
[----:B---3--:R-:W0:Y:S02]  /*0380*/  SHFL.IDX PT, R27, R21, R18, 0x1f ;  /* 0x00001f12151b7589 */ /* 0x008e2400000e0000 */
[----:B0-----:R-:W-:-:S05]  /*0390*/  IADD3 R27, PT, PT, R27, R24, RZ ;  /* 0x000000181b1b7210 */ /* 0x001fca0007ffe0ff */
[----:B--2---:R-:W-:-:S05]  /*03a0*/  IMAD.WIDE R26, R27, 0x4, R4 ;  /* 0x000000041b1a7825 */ /* 0x004fca00078e0204 */
[----:B------:R0:W-:Y:S02]  /*03b0*/  STG.E desc[UR4][R26.64], R25 ;  /* 0x000000191a007986 */ /* 0x0001e4000c101904 */
.L_x_3:
[----:B------:R-:W-:Y:S05]  /*03c0*/  BSYNC.RECONVERGENT B1 ;  /* 0x0000000000017941 */ /* 0x000fea0003800200 */
.L_x_2:
[----:B0-----:R-:W3:Y:S02]  /*03d0*/  LDG.E R25, desc[UR4][R10.64+-0x4] ;  /* 0xfffffc040a197981 */ /* 0x001ee4000c1e1900 */
        /* <DEDUP_REMOVED lines=18> */
[----:B0-----:R-:W-:-:S04]  /*0500*/  IMAD.IADD R27, R27, 0x1, R24 ;  /* 0x000000011b1b7824 */ /* 0x001fc800078e0218 */
[----:B--2---:R-:W-:-:S05]  /*0510*/  IMAD.WIDE R26, R27, 0x4, R4 ;  /* 0x000000041b1a7825 */ /* 0x004fca00078e0204 */
[----:B------:R0:W-:Y:S02]  /*0520*/  STG.E desc[UR4][R26.64], R25 ;  /* 0x000000191a007986 */ /* 0x0001e4000c101904 */
.L_x_5:
[----:B------:R-:W-:Y:S05]  /*0530*/  BSYNC.RECONVERGENT B1 ;  /* 0x0000000000017941 */ /* 0x000fea0003800200 */
.L_x_4:
        /* <DEDUP_REMOVED lines=22> */
.L_x_7:
[----:B------:R-:W-:Y:S05]  /*06a0*/  BSYNC.RECONVERGENT B1 ;  /* 0x0000000000017941 */ /* 0x000fea0003800200 */
.L_x_6:
[----:B------:R-:W3:Y:S02]  /*06b0*/  LDG.E R23, desc[UR4][R10.64+0x4] ;  /* 0x000004040a177981 */ /* 0x000ee4000c1e1900 */
[----:B---3--:R-:W-:-:S06]  /*06c0*/  IMAD.WIDE R20, R23, 0x4, R6 ;  /* 0x0000000417147825 */ /* 0x008fcc00078e0206 */
[----:B------:R-:W3:Y:S01]  /*06d0*/  ATOMG.E.CAS.STRONG.GPU PT, R20, [R20], R12, R13 ;  /* 0x0000000c141473a9 */ /* 0x000ee200001ee10d */
[----:B------:R-:W-:Y:S01]  /*06e0*/  VIADD R16, R16, 0x4 ;  /* 0x0000000410107836 */ /* 0x000fe20000000000 */
[----:B------:R-:W-:Y:S04]  /*06f0*/  BSSY.RECONVERGENT B1, `(.L_x_8) ;  /* 0x0000014000017945 */ /* 0x000fe80003800200 */
[----:B------:R-:W-:Y:S02]  /*0700*/  ISETP.NE.AND P0, PT, R16, RZ, PT ;  /* 0x000000ff1000720c */ /* 0x000fe40003f05270 */
[----:B---3--:R-:W-:-:S13]  /*0710*/  ISETP.NE.AND P1, PT, R20, -0x1, PT ;  /* 0xffffffff1400780c */ /* 0x008fda0003f25270 */
[----:B------:R-:W-:Y:S05]  /*0720*/  @P1 BRA `(.L_x_9) ;  /* 0x0000000000401947 */ /* 0x000fea0003800000 */
[----:B------:R-:W3:Y:S01]  /*0730*/  S2R R21, SR_LANEID ;  /* 0x0000000000157919 */ /* 0x000ee20000000000 */
[----:B------:R-:W-:Y:S01]  /*0740*/  VOTEU.ANY UR6, UPT, PT ;  /* 0x0000000000067886 */ /* 0x000fe200038e0100 */
[----:B------:R-:W4:Y:S01]  /*0750*/  LDC.64 R10, c[0x0][0x3c0] ;  /* 0x0000f000ff0a7b82 */ /* 0x000f220000000a00 */
[----:B------:R-:W3:Y:S08]  /*0760*/  FLO.U32 R12, UR6 ;  /* 0x00000006000c7d00 */ /* 0x000ef000080e0000 */
[----:B0-----:R-:W4:Y:S01]  /*0770*/  POPC R27, UR6 ;  /* 0x00000006001b7d09 */ /* 0x001f220008000000 */
[----:B---3--:R-:W-:Y:S01]  /*0780*/  ISETP.EQ.U32.AND P1, PT, R12, R21, PT ;  /* 0x000000150c00720c */ /* 0x008fe20003f22070 */
[----:B-1----:R-:W-:-:S05]  /*0790*/  IMAD.WIDE R20, R23, 0x4, R2 ;  /* 0x0000000417147825 */ /* 0x002fca00078e0202 */
[----:B------:R-:W-:Y:S07]  /*07a0*/  STG.E desc[UR4][R20.64], R0 ;  /* 0x0000000014007986 */ /* 0x000fee000c101904 */
[----:B----4-:R-:W3:Y:S01]  /*07b0*/  @P1 ATOMG.E.ADD.STRONG.GPU PT, R11, desc[UR4][R10.64], R27 ;  /* 0x8000001b0a0b19a8 */ /* 0x010ee200081ef104 */
[----:B------:R-:W0:Y:S02]  /*07c0*/  S2R R18, SR_LTMASK ;  /* 0x0000000000127919 */ /* 0x000e240000003900 */
[----:B0-----:R-:W-:-:S06]  /*07d0*/  LOP3.LUT R18, R18, UR6, RZ, 0xc0, !PT ;  /* 0x0000000612127c12 */ /* 0x001fcc000f8ec0ff */
[----:B------:R-:W0:Y:S01]  /*07e0*/  POPC R18, R18 ;  /* 0x0000001200127309 */ /* 0x000e220000000000 */
[----:B---3--:R-:W0:Y:S02]  /*07f0*/  SHFL.IDX PT, R25, R11, R12, 0x1f ;  /* 0x00001f0c0b197589 */ /* 0x008e2400000e0000 */
[----:B0-----:R-:W-:-:S05]  /*0800*/  IADD3 R25, PT, PT, R25, R18, RZ ;  /* 0x0000001219197210 */ /* 0x001fca0007ffe0ff */
[----:B--2---:R-:W-:-:S05]  /*0810*/  IMAD.WIDE R24, R25, 0x4, R4 ;  /* 0x0000000419187825 */ /* 0x004fca00078e0204 */
[----:B------:R3:W-:Y:S02]  /*0820*/  STG.E desc[UR4][R24.64], R23 ;  /* 0x0000001718007986 */ /* 0x0007e4000c101904 */
.L_x_9:
[----:B------:R-:W-:Y:S05]  /*0830*/  BSYNC.RECONVERGENT B1 ;  /* 0x0000000000017941 */ /* 0x000fea0003800200 */
.L_x_8:
[----:B------:R-:W-:Y:S01]  /*0840*/  VIADD R19, R19, 0x4 ;  /* 0x0000000413137836 */ /* 0x000fe20000000000 */
[----:B------:R-:W-:Y:S06]  /*0850*/  @P0 BRA `(.L_x_10) ;  /* 0xfffffff800780947 */ /* 0x000fec000383ffff */
.L_x_1:
[----:B------:R-:W-:Y:S05]  /*0860*/  BSYNC.RECONVERGENT B0 ;  /* 0x0000000000007941 */ /* 0x000fea0003800200 */
.L_x_0:
[----:B------:R-:W-:-:S13]  /*0870*/  ISETP.NE.AND P0, PT, R15, RZ, PT ;  /* 0x000000ff0f00720c */ /* 0x000fda0003f05270 */
[----:B------:R-:W-:Y:S05]  /*0880*/  @!P0 EXIT ;  /* 0x000000000000894d */ /* 0x000fea0003800000 */
[----:B-1----:R-:W1:Y:S01]  /*0890*/  LDC.64 R2, c[0x0][0x3b0] ;  /* 0x0000ec00ff027b82 */ /* 0x002e620000000a00 */
[----:B-----5:R-:W-:Y:S01]  /*08a0*/  IADD3 R17, PT, PT, R14, R17, RZ ;  /* 0x000000110e117210 */ /* 0x020fe20007ffe0ff */
[----:B------:R-:W-:-:S06]  /*08b0*/  IMAD.MOV R15, RZ, RZ, -R15 ;  /* 0x000000ffff0f7224 */ /* 0x000fcc00078e0a0f */
[----:B--2---:R-:W2:Y:S08]  /*08c0*/  LDC.64 R4, c[0x0][0x3b8] ;  /* 0x0000ee00ff047b82 */ /* 0x004eb00000000a00 */
[----:B------:R-:W4:Y:S08]  /*08d0*/  LDC.64 R6, c[0x0][0x3a8] ;  /* 0x0000ea00ff067b82 */ /* 0x000f300000000a00 */
[----:B------:R-:W0:Y:S02]  /*08e0*/  LDC.64 R8, c[0x0][0x390] ;  /* 0x0000e400ff087b82 */ /* 0x000e240000000a00 */
.L_x_13:
[----:B0-----:R-:W-:-:S06]  /*08f0*/  IMAD.WIDE R10, R17, 0x4, R8 ;  /* 0x00000004110a7825 */ /* 0x001fcc00078e0208 */
[----:B------:R-:W4:Y:S01]  /*0900*/  LDG.E R11, desc[UR4][R10.64] ;  /* 0x000000040a0b7981 */ /* 0x000f22000c1e1900 */
[----:B------:R-:W-:Y:S01]  /*0910*/  MOV R12, 0xffffffff ;  /* 0xffffffff000c7802 */ /* 0x000fe20000000f00 */
[----:B----4-:R-:W-:-:S06]  /*0920*/  IMAD.WIDE R18, R11, 0x4, R6 ;  /* 0x000000040b127825 */ /* 0x010fcc00078e0206 */
[----:B------:R-:W4:Y:S01]  /*0930*/  ATOMG.E.CAS.STRONG.GPU PT, R18, [R18], R12, R13 ;  /* 0x0000000c121273a9 */ /* 0x000f2200001ee10d */
[----:B------:R-:W-:Y:S01]  /*0940*/  VIADD R15, R15, 0x1 ;  /* 0x000000010f0f7836 */ /* 0x000fe20000000000 */
[----:B------:R-:W-:Y:S04]  /*0950*/  BSSY.RECONVERGENT B0, `(.L_x_11) ;  /* 0x0000014000007945 */ /* 0x000fe80003800200 */
[----:B------:R-:W-:Y:S02]  /*0960*/  ISETP.NE.AND P0, PT, R15, RZ, PT ;  /* 0x000000ff0f00720c */ /* 0x000fe40003f05270 */
[----:B----4-:R-:W-:-:S13]  /*0970*/  ISETP.NE.AND P1, PT, R18, -0x1, PT ;  /* 0xffffffff1200780c */ /* 0x010fda0003f25270 */
[----:B------:R-:W-:Y:S05]  /*0980*/  @P1 BRA `(.L_x_12) ;  /* 0x0000000000401947 */ /* 0x000fea0003800000 */
[----:B------:R-:W0:Y:S01]  /*0990*/  S2R R19, SR_LANEID ;  /* 0x0000000000137919 */ /* 0x000e220000000000 */
[----:B------:R-:W-:Y:S01]  /*09a0*/  VOTEU.ANY UR6, UPT, PT ;  /* 0x0000000000067886 */ /* 0x000fe200038e0100 */
[----:B---3--:R-:W3:Y:S01]  /*09b0*/  LDC.64 R22, c[0x0][0x3c0] ;  /* 0x0000f000ff167b82 */ /* 0x008ee20000000a00 */
        /* <DEDUP_REMOVED lines=13> */
.L_x_12:
[----:B------:R-:W-:Y:S05]  /*0a90*/  BSYNC.RECONVERGENT B0 ;  /* 0x0000000000007941 */ /* 0x000fea0003800200 */
.L_x_11:
[----:B------:R-:W-:Y:S01]  /*0aa0*/  VIADD R17, R17, 0x1 ;  /* 0x0000000111117836 */ /* 0x000fe20000000000 */
[----:B------:R-:W-:Y:S06]  /*0ab0*/  @P0 BRA `(.L_x_13) ;  /* 0xfffffffc008c0947 */ /* 0x000fec000383ffff */
[----:B------:R-:W-:Y:S05]  /*0ac0*/  EXIT ;  /* 0x000000000000794d */ /* 0x000fea0003800000 */
.L_x_14:
[----:B------:R-:W-:-:S00]  /*0ad0*/  BRA `(.L_x_14) ;  /* 0xfffffffc00fc7947 */ /* 0x000fc0000383ffff */
[----:B------:R-:W-:-:S00]  /*0ae0*/  NOP ;  /* 0x0000000000007918 */ /* 0x000fc00000000000 */
        /* <DEDUP_REMOVED lines=9> */
.L_x_46:


//--------------------- .text.assignVerticesNextQueue --------------------------
	.section	.text.assignVerticesNextQueue,"ax",@progbits
	.align	128
        .global         assignVerticesNextQueue
        .type           assignVerticesNextQueue,@function
        .size           assignVerticesNextQueue,(.L_x_47 - assignVerticesNextQueue)
        .other          assignVerticesNextQueue,@"STO_CUDA_ENTRY STV_DEFAULT"
assignVerticesNextQueue:
.text.assignVerticesNextQueue:
[----:B------:R-:W-:Y:S01]  /*0000*/  LDC R1, c[0x0][0x37c] ;  /* 0x0000df00ff017b82 */ /* 0x000fe20000000800 */
[----:B------:R-:W0:Y:S07]  /*0010*/  S2R R15, SR_TID.X ;  /* 0x00000000000f7919 */ /* 0x000e2e0000002100 */
[----:B------:R-:W1:Y:S01]  /*0020*/  S2UR UR4, SR_CTAID.X ;  /* 0x00000000000479c3 */ /* 0x000e620000002500 */
[----:B------:R-:W2:Y:S07]  /*0030*/  LDCU UR5, c[0x0][0x3a0] ;  /* 0x00007400ff0577ac */ /* 0x000eae0008000800 */
[----:B------:R-:W1:Y:S02]  /*0040*/  LDC R0, c[0x0][0x360] ;  /* 0x0000d800ff007b82 */ /* 0x000e640000000800 */
[----:B-1----:R-:W-:-:S04]  /*0050*/  IMAD R0, R0, UR4, RZ ;  /* 0x0000000400007c24 */ /* 0x002fc8000f8e02ff */
[----:B0-----:R-:W-:-:S05]  /*0060*/  IMAD.IADD R9, R0, 0x1, R15 ;  /* 0x0000000100097824 */ /* 0x001fca00078e020f */
[----:B--2---:R-:W-:-:S13]  /*0070*/  ISETP.GE.AND P0, PT, R9, UR5, PT ;  /* 0x0000000509007c0c */ /* 0x004fda000bf06270 */
[----:B------:R-:W-:Y:S05]  /*0080*/  @P0 EXIT ;  /* 0x000000000000094d */ /* 0x000fea0003800000 */
[----:B------:R-:W-:Y:S01]  /*0090*/  ISETP.NE.AND P0, PT, R15, RZ, PT ;  /* 0x000000ff0f00720c */ /* 0x000fe20003f05270 */
[----:B------:R-:W0:Y:S01]  /*00a0*/  LDCU.64 UR6, c[0x0][0x358] ;  /* 0x00006b00ff0677ac */ /* 0x000e220008000a00 */
[----:B------:R-:W1:Y:S11]  /*00b0*/  LDC.64 R6, c[0x0][0x3a8] ;  /* 0x0000ea00ff067b82 */ /* 0x000e760000000a00 */
[----:B------:R-:W2:Y:S01]  /*00c0*/  @!P0 LDC.64 R4, c[0x0][0x3c0] ;  /* 0x0000f000ff048b82 */ /* 0x000ea20000000a00 */
[----:B------:R-:W-:-:S05]  /*00d0*/  @!P0 SHF.R.S32.HI R3, RZ, 0xa, R0 ;  /* 0x0000000aff038819 */ /* 0x000fca0000011400 */
[----:B--2---:R-:W-:Y:S01]  /*00e0*/  @!P0 IMAD.WIDE R4, R3, 0x4, R4 ;  /* 0x0000000403048825 */ /* 0x004fe200078e0204 */
[----:B------:R-:W2:Y:S01]  /*00f0*/  @!P0 S2R R11, SR_CgaCtaId ;  /* 0x00000000000b8919 */ /* 0x000ea20000008800 */
[----:B------:R-:W-:Y:S01]  /*0100*/  @!P0 MOV R0, 0x400 ;  /* 0x0000040000008802 */ /* 0x000fe20000000f00 */
[----:B------:R-:W3:Y:S02]  /*0110*/  LDC.64 R2, c[0x0][0x390] ;  /* 0x0000e400ff027b82 */ /* 0x000ee40000000a00 */
[----:B0-----:R-:W4:Y:S01]  /*0120*/  @!P0 LDG.E R8, desc[UR6][R4.64] ;  /* 0x0000000604088981 */ /* 0x001f22000c1e1900 */
[----:B-1----:R-:W-:Y:S01]  /*0130*/  IMAD.WIDE R6, R9, 0x4, R6 ;  /* 0x0000000409067825 */ /* 0x002fe200078e0206 */
[----:B--2---:R-:W-:-:S05]  /*0140*/  @!P0 LEA R11, R11, R0, 0x18 ;  /* 0x000000000b0b8211 */ /* 0x004fca00078ec0ff */
[----:B----4-:R0:W-:Y:S01]  /*0150*/  @!P0 STS [R11], R8 ;  /* 0x000000080b008388 */ /* 0x0101e20000000800 */
[----:B------:R-:W-:Y:S06]  /*0160*/  BAR.SYNC.DEFER_BLOCKING 0x0 ;  /* 0x0000000000007b1d */ /* 0x000fec0000010000 */
[----:B------:R-:W3:Y:S01]  /*0170*/  LDG.E R0, desc[UR6][R6.64] ;  /* 0x0000000606007981 */ /* 0x000ee2000c1e1900 */
[----:B------:R-:W-:-:S13]  /*0180*/  ISETP.NE.AND P0, PT, R15, RZ, PT ;  /* 0x000000ff0f00720c */ /* 0x000fda0003f05270 */
[----:B------:R-:W1:Y:S01]  /*0190*/  @P0 LDC.64 R4, c[0x0][0x3b8] ;  /* 0x0000ee00ff040b82 */ /* 0x000e620000000a00 */
[----:B------:R-:W-:Y:S02]  /*01a0*/  IMAD.MOV.U32 R12, RZ, RZ, RZ ;  /* 0x000000ffff0c7224 */ /* 0x000fe400078e00ff */
[----:B-1----:R-:W-:-:S05]  /*01b0*/  @P0 IMAD.WIDE R4, R9, 0x4, R4 ;  /* 0x0000000409040825 */ /* 0x002fca00078e0204 */
[----:B------:R0:W5:Y:S01]  /*01c0*/  @P0 LDG.E R12, desc[UR6][R4.64+-0x4] ;  /* 0xfffffc06040c0981 */ /* 0x000162000c1e1900 */
[----:B---3--:R-:W-:-:S05]  /*01d0*/  IMAD.WIDE R2, R0, 0x4, R2 ;  /* 0x0000000400027825 */ /* 0x008fca00078e0202 */
[----:B------:R-:W2:Y:S02]  /*01e0*/  LDG.E R13, desc[UR6][R2.64] ;  /* 0x00000006020d7981 */ /* 0x000ea4000c1e1900 */
[----:B--2---:R-:W-:-:S13]  /*01f0*/  ISETP.GE.AND P1, PT, R13, 0x1, PT ;  /* 0x000000010d00780c */ /* 0x004fda0003f26270 */
[----:B0-----:R-:W-:Y:S05]  /*0200*/  @!P1 EXIT ;  /* 0x000000000000994d */ /* 0x001fea0003800000 */
[----:B------:R-:W0:Y:S08]  /*0210*/  LDC.64 R10, c[0x0][0x388] ;  /* 0x0000e200ff0a7b82 */ /* 0x000e300000000a00 */
[----:B------:R-:W1:Y:S01]  /*0220*/  S2UR UR5, SR_CgaCtaId ;  /* 0x00000000000579c3 */ /* 0x000e620000008800 */
[----:B------:R-:W-:-:S07]  /*0230*/  UMOV UR4, 0x400 ;  /* 0x0000040000047882 */ /* 0x000fce0000000000 */
[----:B------:R-:W2:Y:S01]  /*0240*/  LDC.64 R8, c[0x0][0x380] ;  /* 0x0000e000ff087b82 */ /* 0x000ea20000000a00 */
[----:B0-----:R-:W-:-:S07]  /*0250*/  IMAD.WIDE R10, R0, 0x4, R10 ;  /* 0x00000004000a7825 */ /* 0x001fce00078e020a */
[----:B------:R-:W0:Y:S01]  /*0260*/  LDC.64 R6, c[0x0][0x398] ;  /* 0x0000e600ff067b82 */ /* 0x000e220000000a00 */
[----:B------:R-:W3:Y:S01]  /*0270*/  LDG.E R17, desc[UR6][R10.64] ;  /* 0x000000060a117981 */ /* 0x000ee2000c1e1900 */
[----:B------:R-:W-:Y:S02]  /*0280*/  HFMA2 R18, -RZ, RZ, 0, 0 ;  /* 0x00000000ff127431 */ /* 0x000fe400000001ff */
[----:B------:R-:W-:Y:S01]  /*0290*/  IMAD.MOV.U32 R16, RZ, RZ, R13 ;  /* 0x000000ffff107224 */ /* 0x000fe200078e000d */
[----:B-1----:R-:W-:-:S03]  /*02a0*/  ULEA UR4, UR5, UR4, 0x18 ;  /* 0x0000000405047291 */ /* 0x002fc6000f8ec0ff */
[----:B------:R-:W1:Y:S06]  /*02b0*/  LDC.64 R4, c[0x0][0x3b0] ;  /* 0x0000ec00ff047b82 */ /* 0x000e6c0000000a00 */
[----:B------:R-:W4:Y:S02]  /*02c0*/  LDS R15, [UR4] ;  /* 0x00000004ff0f7984 */ /* 0x000f240008000800 */
[----:B----45:R-:W-:Y:S01]  /*02d0*/  IADD3 R21, PT, PT, R15, R12, RZ ;  /* 0x0000000c0f157210 */ /* 0x030fe20007ffe0ff */
[----:B0123--:R-:W-:-:S07]  /*02e0*/  IMAD.MOV.U32 R19, RZ, RZ, R17 ;  /* 0x000000ffff137224 */ /* 0x00ffce00078e0011 */
.L_x_17:
[----:B------:R-:W-:-:S05]  /*02f0*/  IMAD.WIDE R12, R19, 0x4, R8 ;  /* 0x00000004130c7825 */ /* 0x000fca00078e0208 */
[----:B------:R-:W2:Y:S02]  /*0300*/  LDG.E R23, desc[UR6][R12.64] ;  /* 0x000000060c177981 */ /* 0x000ea4000c1e1900 */
[----:B--2---:R-:W-:-:S06]  /*0310*/  IMAD.WIDE R14, R23, 0x4, R6 ;  /* 0x00000004170e7825 */ /* 0x004fcc00078e0206 */
[----:B------:R-:W2:Y:S01]  /*0320*/  LDG.E R14, desc[UR6][R14.64] ;  /* 0x000000060e0e7981 */ /* 0x000ea2000c1e1900 */
[----:B------:R-:W-:Y:S01]  /*0330*/  BSSY.RECONVERGENT B0, `(.L_x_15) ;  /* 0x000000b000007945 */ /* 0x000fe20003800200 */
[----:B--2---:R-:W-:Y:S02]  /*0340*/  ISETP.NE.AND P0, PT, R14, R19, PT ;  /* 0x000000130e00720c */ /* 0x004fe40003f05270 */
[----:B------:R-:W-:Y:S02]  /*0350*/  IADD3 R19, PT, PT, R19, 0x1, RZ ;  /* 0x0000000113137810 */ /* 0x000fe40007ffe0ff */
[----:B------:R-:W-:-:S13]  /*0360*/  ISETP.EQ.OR P0, PT, R23, R0, P0 ;  /* 0x000000001700720c */ /* 0x000fda0000702670 */
[----:B------:R-:W-:Y:S05]  /*0370*/  @P0 BRA `(.L_x_16) ;  /* 0x0000000000180947 */ /* 0x000fea0003800000 */
[----:B------:R-:W-:-:S04]  /*0380*/  IMAD.IADD R13, R21, 0x1, R18 ;  /* 0x00000001150d7824 */ /* 0x000fc800078e0212 */
[----:B------:R-:W-:-:S05]  /*0390*/  IMAD.WIDE R12, R13, 0x4, R4 ;  /* 0x000000040d0c7825 */ /* 0x000fca00078e0204 */
[----:B------:R0:W-:Y:S04]  /*03a0*/  STG.E desc[UR6][R12.64], R23 ;  /* 0x000000170c007986 */ /* 0x0001e8000c101906 */
[----:B------:R0:W5:Y:S04]  /*03b0*/  LDG.E R17, desc[UR6][R10.64] ;  /* 0x000000060a117981 */ /* 0x000168000c1e1900 */
[----:B------:R0:W5:Y:S01]  /*03c0*/  LDG.E R16, desc[UR6][R2.64] ;  /* 0x0000000602107981 */ /* 0x000162000c1e1900 */
[----:B------:R-:W-:-:S07]  /*03d0*/  IADD3 R18, PT, PT, R18, 0x1, RZ ;  /* 0x0000000112127810 */ /* 0x000fce0007ffe0ff */
.L_x_16:
[----:B------:R-:W-:Y:S05]  /*03e0*/  BSYNC.RECONVERGENT B0 ;  /* 0x0000000000007941 */ /* 0x000fea0003800200 */
.L_x_15:
[----:B0----5:R-:W-:-:S04]  /*03f0*/  IADD3 R12, PT, PT, R16, R17, RZ ;  /* 0x00000011100c7210 */ /* 0x021fc80007ffe0ff */
[----:B------:R-:W-:-:S13]  /*0400*/  ISETP.GE.AND P0, PT, R19, R12, PT ;  /* 0x0000000c1300720c */ /* 0x000fda0003f06270 */
[----:B------:R-:W-:Y:S05]  /*0410*/  @!P0 BRA `(.L_x_17) ;  /* 0xfffffffc00b48947 */ /* 0x000fea000383ffff */
[----:B------:R-:W-:Y:S05]  /*0420*/  EXIT ;  /* 0x000000000000794d */ /* 0x000fea0003800000 */
.L_x_18:
        /* <DEDUP_REMOVED lines=13> */
.L_x_47:


//--------------------- .text.scanDegrees         --------------------------
	.section	.text.scanDegrees,"ax",@progbits
	.align	128
        .global         scanDegrees
        .type           scanDegrees,@function
        .size           scanDegrees,(.L_x_48 - scanDegrees)
        .other          scanDegrees,@"STO_CUDA_ENTRY STV_DEFAULT"
scanDegrees:
.text.scanDegrees:
        /* <DEDUP_REMOVED lines=9> */
[----:B------:R-:W0:Y:S01]  /*0090*/  LDC.64 R2, c[0x0][0x388] ;  /* 0x0000e200ff027b82 */ /* 0x000e220000000a00 */
[----:B------:R-:W1:Y:S01]  /*00a0*/  LDCU.64 UR6, c[0x0][0x358] ;  /* 0x00006b00ff0677ac */ /* 0x000e620008000a00 */
[----:B0-----:R-:W-:-:S05]  /*00b0*/  IMAD.WIDE R2, R5, 0x4, R2 ;  /* 0x0000000405027825 */ /* 0x001fca00078e0202 */
[----:B-1----:R-:W2:Y:S01]  /*00c0*/  LDG.E R9, desc[UR6][R2.64] ;  /* 0x0000000602097981 */ /* 0x002ea2000c1e1900 */
[----:B------:R-:W0:Y:S01]  /*00d0*/  S2UR UR5, SR_CgaCtaId ;  /* 0x00000000000579c3 */ /* 0x000e220000008800 */
[C---:B------:R-:W-:Y:S01]  /*00e0*/  VIADD R4, R5.reuse, 0x1 ;  /* 0x0000000105047836 */ /* 0x040fe20000000000 */
[----:B------:R-:W-:Y:S01]  /*00f0*/  UMOV UR4, 0x400 ;  /* 0x0000040000047882 */ /* 0x000fe20000000000 */
[----:B------:R-:W-:Y:S01]  /*0100*/  VIADD R8, R5, 0x2 ;  /* 0x0000000205087836 */ /* 0x000fe20000000000 */
[C---:B------:R-:W-:Y:S01]  /*0110*/  LOP3.LUT P3, RZ, R7.reuse, 0x7f, RZ, 0xc0, !PT ;  /* 0x0000007f07ff7812 */ /* 0x040fe2000786c0ff */
[----:B------:R-:W-:Y:S01]  /*0120*/  BSSY.RECONVERGENT B0, `(.L_x_19) ;  /* 0x0000064000007945 */ /* 0x000fe20003800200 */
[----:B------:R-:W-:Y:S02]  /*0130*/  ISETP.GE.AND P0, PT, R4, UR8, PT ;  /* 0x0000000804007c0c */ /* 0x000fe4000bf06270 */
[C---:B------:R-:W-:Y:S02]  /*0140*/  LOP3.LUT R4, R7.reuse, 0x1, RZ, 0xc0, !PT ;  /* 0x0000000107047812 */ /* 0x040fe400078ec0ff */
[----:B------:R-:W-:-:S02]  /*0150*/  LOP3.LUT P4, RZ, R7, 0xff, RZ, 0xc0, !PT ;  /* 0x000000ff07ff7812 */ /* 0x000fc4000788c0ff */
[----:B------:R-:W-:Y:S02]  /*0160*/  ISETP.NE.U32.AND P1, PT, R4, 0x1, !P0 ;  /* 0x000000010400780c */ /* 0x000fe40004725070 */
[----:B------:R-:W-:Y:S02]  /*0170*/  LOP3.LUT P0, RZ, R7, 0x3, RZ, 0xc0, !PT ;  /* 0x0000000307ff7812 */ /* 0x000fe4000780c0ff */
[----:B------:R-:W-:Y:S02]  /*0180*/  P2R R10, PR, RZ, 0x2 ;  /* 0x00000002ff0a7803 */ /* 0x000fe40000000000 */
[----:B------:R-:W-:Y:S01]  /*0190*/  ISETP.LT.AND P2, PT, R8, UR8, !P0 ;  /* 0x0000000808007c0c */ /* 0x000fe2000c741270 */
[----:B------:R-:W-:Y:S01]  /*01a0*/  VIADD R8, R5, 0x4 ;  /* 0x0000000405087836 */ /* 0x000fe20000000000 */
[C---:B------:R-:W-:Y:S02]  /*01b0*/  LOP3.LUT P0, RZ, R7.reuse, 0x7, RZ, 0xc0, !PT ;  /* 0x0000000707ff7812 */ /* 0x040fe4000780c0ff */
[----:B------:R-:W-:Y:S01]  /*01c0*/  P2R R12, PR, RZ, 0x4 ;  /* 0x00000004ff0c7803 */ /* 0x000fe20000000000 */
[----:B0-----:R-:W-:Y:S01]  /*01d0*/  ULEA UR4, UR5, UR4, 0x18 ;  /* 0x0000000405047291 */ /* 0x001fe2000f8ec0ff */
[----:B------:R-:W-:-:S05]  /*01e0*/  LOP3.LUT P5, RZ, R7, 0x1ff, RZ, 0xc0, !PT ;  /* 0x000001ff07ff7812 */ /* 0x000fca00078ac0ff */
[----:B------:R-:W-:-:S05]  /*01f0*/  LEA R4, R7, UR4, 0x2 ;  /* 0x0000000407047c11 */ /* 0x000fca000f8e10ff */
[----:B--2---:R-:W-:Y:S01]  /*0200*/  STS [R4], R9 ;  /* 0x0000000904007388 */ /* 0x004fe20000000800 */
[----:B------:R-:W-:Y:S06]  /*0210*/  BAR.SYNC.DEFER_BLOCKING 0x0 ;  /* 0x0000000000007b1d */ /* 0x000fec0000010000 */
[----:B------:R-:W-:Y:S04]  /*0220*/  @P1 LDS R6, [R4+0x4] ;  /* 0x0000040004061984 */ /* 0x000fe80000000800 */
[----:B------:R-:W0:Y:S02]  /*0230*/  @P1 LDS R11, [R4] ;  /* 0x00000000040b1984 */ /* 0x000e240000000800 */
[----:B0-----:R-:W-:-:S05]  /*0240*/  @P1 IMAD.IADD R11, R6, 0x1, R11 ;  /* 0x00000001060b1824 */ /* 0x001fca00078e020b */
[----:B------:R-:W-:Y:S01]  /*0250*/  @P1 STS [R4], R11 ;  /* 0x0000000b04001388 */ /* 0x000fe20000000800 */
[----:B------:R-:W-:Y:S01]  /*0260*/  BAR.SYNC.DEFER_BLOCKING 0x0 ;  /* 0x0000000000007b1d */ /* 0x000fe20000010000 */
[----:B------:R-:W-:Y:S01]  /*0270*/  ISETP.LT.AND P1, PT, R8, UR8, !P0 ;  /* 0x0000000808007c0c */ /* 0x000fe2000c721270 */
[----:B------:R-:W-:Y:S01]  /*0280*/  VIADD R8, R5, 0x8 ;  /* 0x0000000805087836 */ /* 0x000fe20000000000 */
[----:B------:R-:W-:Y:S02]  /*0290*/  LOP3.LUT P0, RZ, R7, 0xf, RZ, 0xc0, !PT ;  /* 0x0000000f07ff7812 */ /* 0x000fe4000780c0ff */
[----:B------:R-:W-:Y:S02]  /*02a0*/  P2R R13, PR, RZ, 0x2 ;  /* 0x00000002ff0d7803 */ /* 0x000fe40000000000 */
[----:B------:R-:W-:Y:S01]  /*02b0*/  ISETP.LT.AND P0, PT, R8, UR8, !P0 ;  /* 0x0000000808007c0c */ /* 0x000fe2000c701270 */
[----:B------:R-:W-:Y:S01]  /*02c0*/  VIADD R8, R5, 0x10 ;  /* 0x0000001005087836 */ /* 0x000fe20000000000 */
[----:B------:R-:W-:Y:S04]  /*02d0*/  @P2 LDS R6, [R4+0x8] ;  /* 0x0000080004062984 */ /* 0x000fe80000000800 */
[----:B------:R-:W0:Y:S02]  /*02e0*/  @P2 LDS R9, [R4] ;  /* 0x0000000004092984 */ /* 0x000e240000000800 */
[----:B0-----:R-:W-:-:S05]  /*02f0*/  @P2 IMAD.IADD R9, R6, 0x1, R9 ;  /* 0x0000000106092824 */ /* 0x001fca00078e0209 */
[----:B------:R-:W-:Y:S01]  /*0300*/  @P2 STS [R4], R9 ;  /* 0x0000000904002388 */ /* 0x000fe20000000800 */
[----:B------:R-:W-:Y:S01]  /*0310*/  BAR.SYNC.DEFER_BLOCKING 0x0 ;  /* 0x0000000000007b1d */ /* 0x000fe20000010000 */
[----:B------:R-:W-:-:S05]  /*0320*/  LOP3.LUT P2, RZ, R7, 0x3f, RZ, 0xc0, !PT ;  /* 0x0000003f07ff7812 */ /* 0x000fca000784c0ff */
[----:B------:R-:W-:Y:S04]  /*0330*/  @P1 LDS R6, [R4+0x10] ;  /* 0x0000100004061984 */ /* 0x000fe80000000800 */
[----:B------:R-:W0:Y:S02]  /*0340*/  @P1 LDS R11, [R4] ;  /* 0x00000000040b1984 */ /* 0x000e240000000800 */
[----:B0-----:R-:W-:-:S05]  /*0350*/  @P1 IMAD.IADD R11, R6, 0x1, R11 ;  /* 0x00000001060b1824 */ /* 0x001fca00078e020b */
[----:B------:R-:W-:Y:S01]  /*0360*/  @P1 STS [R4], R11 ;  /* 0x0000000b04001388 */ /* 0x000fe20000000800 */
[----:B------:R-:W-:Y:S01]  /*0370*/  BAR.SYNC.DEFER_BLOCKING 0x0 ;  /* 0x0000000000007b1d */ /* 0x000fe20000010000 */
[----:B------:R-:W-:-:S04]  /*0380*/  LOP3.LUT P1, RZ, R7, 0x1f, RZ, 0xc0, !PT ;  /* 0x0000001f07ff7812 */ /* 0x000fc8000782c0ff */
[----:B------:R-:W-:Y:S01]  /*0390*/  ISETP.LT.AND P1, PT, R8, UR8, !P1 ;  /* 0x0000000808007c0c */ /* 0x000fe2000cf21270 */
[----:B------:R-:W-:-:S05]  /*03a0*/  VIADD R8, R5, 0x20 ;  /* 0x0000002005087836 */ /* 0x000fca0000000000 */
[----:B------:R-:W-:Y:S01]  /*03b0*/  ISETP.LT.AND P2, PT, R8, UR8, !P2 ;  /* 0x0000000808007c0c */ /* 0x000fe2000d741270 */
[----:B------:R-:W-:-:S05]  /*03c0*/  VIADD R8, R5, 0x40 ;  /* 0x0000004005087836 */ /* 0x000fca0000000000 */
[----:B------:R-:W-:Y:S01]  /*03d0*/  ISETP.LT.AND P3, PT, R8, UR8, !P3 ;  /* 0x0000000808007c0c */ /* 0x000fe2000df61270 */
[----:B------:R-:W-:-:S05]  /*03e0*/  VIADD R8, R5, 0x80 ;  /* 0x0000008005087836 */ /* 0x000fca0000000000 */
[----:B------:R-:W-:Y:S01]  /*03f0*/  ISETP.LT.AND P4, PT, R8, UR8, !P4 ;  /* 0x0000000808007c0c */ /* 0x000fe2000e781270 */
[----:B------:R-:W-:Y:S01]  /*0400*/  @P0 LDS R6, [R4+0x20] ;  /* 0x0000200004060984 */ /* 0x000fe20000000800 */
[C---:B------:R-:W-:Y:S02]  /*0410*/  VIADD R8, R5.reuse, 0x100 ;  /* 0x0000010005087836 */ /* 0x040fe40000000000 */
[----:B------:R-:W-:Y:S01]  /*0420*/  VIADD R5, R5, 0x200 ;  /* 0x0000020005057836 */ /* 0x000fe20000000000 */
[----:B------:R-:W0:Y:S02]  /*0430*/  @P0 LDS R9, [R4] ;  /* 0x0000000004090984 */ /* 0x000e240000000800 */
[----:B------:R-:W-:Y:S02]  /*0440*/  ISETP.LT.AND P5, PT, R8, UR8, !P5 ;  /* 0x0000000808007c0c */ /* 0x000fe4000efa1270 */
[----:B------:R-:W-:-:S04]  /*0450*/  ISETP.GE.AND P6, PT, R5, UR8, PT ;  /* 0x0000000805007c0c */ /* 0x000fc8000bfc6270 */
[----:B------:R-:W-:Y:S02]  /*0460*/  P2R R8, PR, RZ, 0x40 ;  /* 0x00000040ff087803 */ /* 0x000fe40000000000 */
[----:B------:R-:W-:Y:S01]  /*0470*/  ISETP.NE.OR P6, PT, R7, RZ, P6 ;  /* 0x000000ff0700720c */ /* 0x000fe200037c5670 */
[----:B0-----:R-:W-:-:S05]  /*0480*/  @P0 IMAD.IADD R9, R6, 0x1, R9 ;  /* 0x0000000106090824 */ /* 0x001fca00078e0209 */
[----:B------:R-:W-:Y:S01]  /*0490*/  @P0 STS [R4], R9 ;  /* 0x0000000904000388 */ /* 0x000fe20000000800 */
[----:B------:R-:W-:Y:S06]  /*04a0*/  BAR.SYNC.DEFER_BLOCKING 0x0 ;  /* 0x0000000000007b1d */ /* 0x000fec0000010000 */
[----:B------:R-:W-:Y:S04]  /*04b0*/  @P1 LDS R6, [R4+0x40] ;  /* 0x0000400004061984 */ /* 0x000fe80000000800 */
[----:B------:R-:W0:Y:S02]  /*04c0*/  @P1 LDS R11, [R4] ;  /* 0x00000000040b1984 */ /* 0x000e240000000800 */
        /* <DEDUP_REMOVED lines=10> */
[----:B0-----:R-:W-:-:S05]  /*0570*/  @P3 IADD3 R11, PT, PT, R6, R11, RZ ;  /* 0x0000000b060b3210 */ /* 0x001fca0007ffe0ff */
        /* <DEDUP_REMOVED lines=12> */
[----:B------:R-:W-:Y:S04]  /*0640*/  @!P6 LDS R5, [UR4+0x800] ;  /* 0x00080004ff05e984 */ /* 0x000fe80008000800 */
[----:B------:R-:W0:Y:S02]  /*0650*/  @!P6 LDS R6, [R4] ;  /* 0x000000000406e984 */ /* 0x000e240000000800 */
[----:B0-----:R-:W-:-:S05]  /*0660*/  @!P6 IMAD.IADD R5, R5, 0x1, R6 ;  /* 0x000000010505e824 */ /* 0x001fca00078e0206 */
[----:B------:R0:W-:Y:S01]  /*0670*/  @!P6 STS [R4], R5 ;  /* 0x000000050400e388 */ /* 0x0001e20000000800 */
[----:B------:R-:W-:Y:S01]  /*0680*/  BAR.SYNC.DEFER_BLOCKING 0x0 ;  /* 0x0000000000007b1d */ /* 0x000fe20000010000 */
[----:B------:R-:W-:-:S13]  /*0690*/  ISETP.NE.AND P6, PT, R7, RZ, PT ;  /* 0x000000ff0700720c */ /* 0x000fda0003fc5270 */
[----:B0-----:R-:W-:Y:S05]  /*06a0*/  @P6 BRA `(.L_x_20) ;  /* 0x00000000002c6947 */ /* 0x001fea0003800000 */
[----:B------:R-:W-:Y:S01]  /*06b0*/  ISETP.NE.AND P6, PT, R8, RZ, PT ;  /* 0x000000ff0800720c */ /* 0x000fe20003fc5270 */
[----:B------:R-:W-:Y:S01]  /*06c0*/  LDS R9, [UR4] ;  /* 0x00000004ff097984 */ /* 0x000fe20008000800 */
[----:B------:R-:W0:Y:S11]  /*06d0*/  LDC.64 R6, c[0x0][0x390] ;  /* 0x0000e400ff067b82 */ /* 0x000e360000000a00 */
[----:B------:R-:W-:Y:S04]  /*06e0*/  @!P6 LDS R8, [R4] ;  /* 0x000000000408e984 */ /* 0x000fe80000000800 */
[----:B------:R-:W1:Y:S02]  /*06f0*/  @!P6 LDS R5, [UR4+0x800] ;  /* 0x00080004ff05e984 */ /* 0x000e640008000800 */
[----:B-1----:R-:W-:Y:S01]  /*0700*/  @!P6 IMAD.IADD R11, R8, 0x1, -R5 ;  /* 0x00000001080be824 */ /* 0x002fe200078e0a05 */
[----:B------:R-:W-:-:S04]  /*0710*/  SHF.R.S32.HI R5, RZ, 0xa, R0 ;  /* 0x0000000aff057819 */ /* 0x000fc80000011400 */
[----:B------:R1:W-:Y:S01]  /*0720*/  @!P6 STS [R4], R11 ;  /* 0x0000000b0400e388 */ /* 0x0003e20000000800 */
[----:B0-----:R-:W-:-:S03]  /*0730*/  IMAD.WIDE R6, R5, 0x4, R6 ;  /* 0x0000000405067825 */ /* 0x001fc600078e0206 */
[----:B------:R1:W-:Y:S04]  /*0740*/  @!P6 STS [UR4+0x800], R8 ;  /* 0x00080008ff00e988 */ /* 0x0003e80008000804 */
[----:B------:R1:W-:Y:S02]  /*0750*/  STG.E desc[UR6][R6.64+0x4], R9 ;  /* 0x0000040906007986 */ /* 0x0003e4000c101906 */
.L_x_20:
[----:B------:R-:W-:Y:S05]  /*0760*/  BSYNC.RECONVERGENT B0 ;  /* 0x0000000000007941 */ /* 0x000fea0003800200 */
.L_x_19:
[----:B------:R-:W-:Y:S01]  /*0770*/  BAR.SYNC.DEFER_BLOCKING 0x0 ;  /* 0x0000000000007b1d */ /* 0x000fe20000010000 */
[----:B------:R-:W-:-:S05]  /*0780*/  ISETP.NE.AND P6, PT, R10, RZ, PT ;  /* 0x000000ff0a00720c */ /* 0x000fca0003fc5270 */
[----:B------:R-:W0:Y:S04]  /*0790*/  @P5 LDS R5, [R4] ;  /* 0x0000000004055984 */ /* 0x000e280000000800 */
[----:B------:R-:W1:Y:S04]  /*07a0*/  @P5 LDS R0, [R4+0x400] ;  /* 0x0004000004005984 */ /* 0x000e680000000800 */
[----:B0-----:R-:W-:Y:S01]  /*07b0*/  @P5 STS [R4+0x400], R5 ;  /* 0x0004000504005388 */ /* 0x001fe20000000800 */
[----:B-1----:R-:W-:-:S05]  /*07c0*/  @P5 IMAD.IADD R7, R5, 0x1, -R0 ;  /* 0x0000000105075824 */ /* 0x002fca00078e0a00 */
[----:B------:R-:W-:Y:S01]  /*07d0*/  @P5 STS [R4], R7 ;  /* 0x0000000704005388 */ /* 0x000fe20000000800 */
        /* <DEDUP_REMOVED lines=12> */
[----:B-1----:R-:W-:-:S05]  /*08a0*/  @P3 IADD3 R5, PT, PT, R13, -R0, RZ ;  /* 0x800000000d053210 */ /* 0x002fca0007ffe0ff */
[----:B------:R-:W-:Y:S01]  /*08b0*/  @P3 STS [R4], R5 ;  /* 0x0000000504003388 */ /* 0x000fe20000000800 */
[----:B------:R-:W-:Y:S06]  /*08c0*/  BAR.SYNC.DEFER_BLOCKING 0x0 ;  /* 0x0000000000007b1d */ /* 0x000fec0000010000 */
[----:B------:R-:W0:Y:S04]  /*08d0*/  @P2 LDS R7, [R4] ;  /* 0x0000000004072984 */ /* 0x000e280000000800 */
[----:B------:R-:W1:Y:S04]  /*08e0*/  @P2 LDS R0, [R4+0x80] ;  /* 0x0000800004002984 */ /* 0x000e680000000800 */
[----:B0-----:R-:W-:Y:S01]  /*08f0*/  @P2 STS [R4+0x80], R7 ;  /* 0x0000800704002388 */ /* 0x001fe20000000800 */
[----:B-1----:R-:W-:-:S05]  /*0900*/  @P2 IMAD.IADD R9, R7, 0x1, -R0 ;  /* 0x0000000107092824 */ /* 0x002fca00078e0a00 */
        /* <DEDUP_REMOVED lines=32> */
[----:B------:R-:W0:Y:S04]  /*0b10*/  LDS R11, [R4] ;  /* 0x00000000040b7984 */ /* 0x000e280000000800 */
[----:B0-----:R-:W-:Y:S01]  /*0b20*/  STG.E desc[UR6][R2.64], R11 ;  /* 0x0000000b02007986 */ /* 0x001fe2000c101906 */
[----:B------:R-:W-:Y:S05]  /*0b30*/  EXIT ;  /* 0x000000000000794d */ /* 0x000fea0003800000 */
.L_x_21:
        /* <DEDUP_REMOVED lines=12> */
.L_x_48:


//--------------------- .text.countDegrees        --------------------------
	.section	.text.countDegrees,"ax",@progbits
	.align	128
        .global         countDegrees
        .type           countDegrees,@function
        .size           countDegrees,(.L_x_49 - countDegrees)
        .other          countDegrees,@"STO_CUDA_ENTRY STV_DEFAULT"
countDegrees:
.text.countDegrees:
[----:B------:R-:W-:Y:S01]  /*0000*/  LDC R1, c[0x0][0x37c] ;  /* 0x0000df00ff017b82 */ /* 0x000fe20000000800 */
[----:B------:R-:W0:Y:S07]  /*0010*/  S2R R3, SR_TID.X ;  /* 0x0000000000037919 */ /* 0x000e2e0000002100 */
[----:B------:R-:W0:Y:S01]  /*0020*/  S2UR UR4, SR_CTAID.X ;  /* 0x00000000000479c3 */ /* 0x000e220000002500 */
[----:B------:R-:W1:Y:S07]  /*0030*/  LDCU UR5, c[0x0][0x3a0] ;  /* 0x00007400ff0577ac */ /* 0x000e6e0008000800 */
[----:B------:R-:W0:Y:S02]  /*0040*/  LDC R0, c[0x0][0x360] ;  /* 0x0000d800ff007b82 */ /* 0x000e240000000800 */
[----:B0-----:R-:W-:-:S05]  /*0050*/  IMAD R0, R0, UR4, R3 ;  /* 0x0000000400007c24 */ /* 0x001fca000f8e0203 */
[----:B-1----:R-:W-:-:S13]  /*0060*/  ISETP.GE.AND P0, PT, R0, UR5, PT ;  /* 0x0000000500007c0c */ /* 0x002fda000bf06270 */
[----:B------:R-:W-:Y:S05]  /*0070*/  @P0 EXIT ;  /* 0x000000000000094d */ /* 0x000fea0003800000 */
[----:B------:R-:W0:Y:S01]  /*0080*/  LDC.64 R4, c[0x0][0x3a8] ;  /* 0x0000ea00ff047b82 */ /* 0x000e220000000a00 */
[----:B------:R-:W1:Y:S07]  /*0090*/  LDCU.64 UR4, c[0x0][0x358] ;  /* 0x00006b00ff0477ac */ /* 0x000e6e0008000a00 */
[----:B------:R-:W2:Y:S01]  /*00a0*/  LDC.64 R6, c[0x0][0x390] ;  /* 0x0000e400ff067b82 */ /* 0x000ea20000000a00 */
[----:B0-----:R-:W-:-:S05]  /*00b0*/  IMAD.WIDE R4, R0, 0x4, R4 ;  /* 0x0000000400047825 */ /* 0x001fca00078e0204 */
[----:B-1----:R-:W2:Y:S02]  /*00c0*/  LDG.E R2, desc[UR4][R4.64] ;  /* 0x0000000404027981 */ /* 0x002ea4000c1e1900 */
[----:B--2---:R-:W-:-:S05]  /*00d0*/  IMAD.WIDE R6, R2, 0x4, R6 ;  /* 0x0000000402067825 */ /* 0x004fca00078e0206 */
[----:B------:R-:W2:Y:S01]  /*00e0*/  LDG.E R3, desc[UR4][R6.64] ;  /* 0x0000000406037981 */ /* 0x000ea2000c1e1900 */
[----:B------:R-:W-:Y:S01]  /*00f0*/  BSSY.RECONVERGENT B0, `(.L_x_22) ;  /* 0x000011c000007945 */ /* 0x000fe20003800200 */
[----:B------:R-:W-:Y:S01]  /*0100*/  IMAD.MOV.U32 R10, RZ, RZ, RZ ;  /* 0x000000ffff0a7224 */ /* 0x000fe200078e00ff */
[----:B--2---:R-:W-:-:S13]  /*0110*/  ISETP.GE.AND P0, PT, R3, 0x1, PT ;  /* 0x000000010300780c */ /* 0x004fda0003f06270 */
[----:B------:R-:W-:Y:S05]  /*0120*/  @!P0 BRA `(.L_x_23) ;  /* 0x0000001000608947 */ /* 0x000fea0003800000 */
[----:B------:R-:W0:Y:S02]  /*0130*/  LDC.64 R4, c[0x0][0x388] ;  /* 0x0000e200ff047b82 */ /* 0x000e240000000a00 */
[----:B0-----:R-:W-:-:S06]  /*0140*/  IMAD.WIDE R4, R2, 0x4, R4 ;  /* 0x0000000402047825 */ /* 0x001fcc00078e0204 */
[----:B------:R0:W5:Y:S01]  /*0150*/  LDG.E R4, desc[UR4][R4.64] ;  /* 0x0000000404047981 */ /* 0x000162000c1e1900 */
[C---:B------:R-:W-:Y:S01]  /*0160*/  ISETP.GE.U32.AND P0, PT, R3.reuse, 0x10, PT ;  /* 0x000000100300780c */ /* 0x040fe20003f06070 */
[----:B------:R-:W-:Y:S01]  /*0170*/  BSSY.RECONVERGENT B1, `(.L_x_24) ;  /* 0x000008e000017945 */ /* 0x000fe20003800200 */
[----:B------:R-:W-:Y:S01]  /*0180*/  LOP3.LUT R6, R3, 0xf, RZ, 0xc0, !PT ;  /* 0x0000000f03067812 */ /* 0x000fe200078ec0ff */
[----:B------:R-:W-:-:S03]  /*0190*/  IMAD.MOV.U32 R10, RZ, RZ, RZ ;  /* 0x000000ffff0a7224 */ /* 0x000fc600078e00ff */
[----:B------:R-:W-:-:S07]  /*01a0*/  ISETP.NE.AND P5, PT, R6, RZ, PT ;  /* 0x000000ff0600720c */ /* 0x000fce0003fa5270 */
[----:B0-----:R-:W-:Y:S06]  /*01b0*/  @!P0 BRA `(.L_x_25) ;  /* 0x0000000800248947 */ /* 0x001fec0003800000 */
[----:B------:R-:W-:Y:S01]  /*01c0*/  LOP3.LUT R5, R3, 0x7ffffff0, RZ, 0xc0, !PT ;  /* 0x7ffffff003057812 */ /* 0x000fe200078ec0ff */
[----:B------:R-:W-:-:S04]  /*01d0*/  HFMA2 R10, -RZ, RZ, 0, 0 ;  /* 0x00000000ff0a7431 */ /* 0x000fc800000001ff */
[----:B------:R-:W-:-:S07]  /*01e0*/  IMAD.MOV R5, RZ, RZ, -R5 ;  /* 0x000000ffff057224 */ /* 0x000fce00078e0a05 */
.L_x_26:
[----:B------:R-:W0:Y:S08]  /*01f0*/  LDC.64 R12, c[0x0][0x380] ;  /* 0x0000e000ff0c7b82 */ /* 0x000e300000000a00 */
[----:B------:R-:W1:Y:S01]  /*0200*/  LDC.64 R14, c[0x0][0x398] ;  /* 0x0000e600ff0e7b82 */ /* 0x000e620000000a00 */
[----:B0----5:R-:W-:-:S05]  /*0210*/  IMAD.WIDE R12, R4, 0x4, R12 ;  /* 0x00000004040c7825 */ /* 0x021fca00078e020c */
[----:B------:R-:W1:Y:S04]  /*0220*/  LDG.E R18, desc[UR4][R12.64] ;  /* 0x000000040c127981 */ /* 0x000e68000c1e1900 */
[----:B------:R-:W2:Y:S04]  /*0230*/  LDG.E R22, desc[UR4][R12.64+0x4] ;  /* 0x000004040c167981 */ /* 0x000ea8000c1e1900 */
[----:B------:R-:W3:Y:S04]  /*0240*/  LDG.E R11, desc[UR4][R12.64+0x8] ;  /* 0x000008040c0b7981 */ /* 0x000ee8000c1e1900 */
[----:B------:R-:W4:Y:S04]  /*0250*/  LDG.E R17, desc[UR4][R12.64+0xc] ;  /* 0x00000c040c117981 */ /* 0x000f28000c1e1900 */
[----:B------:R-:W4:Y:S04]  /*0260*/  LDG.E R16, desc[UR4][R12.64+0x10] ;  /* 0x000010040c107981 */ /* 0x000f28000c1e1900 */
[----:B------:R-:W4:Y:S04]  /*0270*/  LDG.E R21, desc[UR4][R12.64+0x14] ;  /* 0x000014040c157981 */ /* 0x000f28000c1e1900 */
[----:B------:R-:W4:Y:S01]  /*0280*/  LDG.E R7, desc[UR4][R12.64+0x1c] ;  /* 0x00001c040c077981 */ /* 0x000f22000c1e1900 */
[----:B-1----:R-:W-:-:S04]  /*0290*/  IMAD.WIDE R8, R18, 0x4, R14 ;  /* 0x0000000412087825 */ /* 0x002fc800078e020e */
[--C-:B--2---:R-:W-:Y:S01]  /*02a0*/  IMAD.WIDE R24, R22, 0x4, R14.reuse ;  /* 0x0000000416187825 */ /* 0x104fe200078e020e */
[----:B------:R4:W2:Y:S03]  /*02b0*/  LDG.E R19, desc[UR4][R8.64] ;  /* 0x0000000408137981 */ /* 0x0008a6000c1e1900 */
[--C-:B---3--:R-:W-:Y:S02]  /*02c0*/  IMAD.WIDE R26, R11, 0x4, R14.reuse ;  /* 0x000000040b1a7825 */ /* 0x108fe400078e020e */
[----:B------:R-:W3:Y:S02]  /*02d0*/  LDG.E R24, desc[UR4][R24.64] ;  /* 0x0000000418187981 */ /* 0x000ee4000c1e1900 */
[--C-:B----4-:R-:W-:Y:S02]  /*02e0*/  IMAD.WIDE R8, R17, 0x4, R14.reuse ;  /* 0x0000000411087825 */ /* 0x110fe400078e020e */
[----:B------:R-:W4:Y:S04]  /*02f0*/  LDG.E R25, desc[UR4][R26.64] ;  /* 0x000000041a197981 */ /* 0x000f28000c1e1900 */
[----:B------:R0:W4:Y:S04]  /*0300*/  LDG.E R28, desc[UR4][R8.64] ;  /* 0x00000004081c7981 */ /* 0x000128000c1e1900 */
[----:B------:R-:W4:Y:S01]  /*0310*/  LDG.E R26, desc[UR4][R12.64+0x18] ;  /* 0x000018040c1a7981 */ /* 0x000f22000c1e1900 */
[----:B0-----:R-:W-:-:S05]  /*0320*/  IMAD.WIDE R8, R16, 0x4, R14 ;  /* 0x0000000410087825 */ /* 0x001fca00078e020e */
[----:B------:R0:W4:Y:S01]  /*0330*/  LDG.E R20, desc[UR4][R8.64] ;  /* 0x0000000408147981 */ /* 0x000122000c1e1900 */
[----:B------:R-:W-:Y:S02]  /*0340*/  VIADD R29, R4, 0x1 ;  /* 0x00000001041d7836 */ /* 0x000fe40000000000 */
[----:B0-----:R-:W-:-:S05]  /*0350*/  IMAD.WIDE R8, R21, 0x4, R14 ;  /* 0x0000000415087825 */ /* 0x001fca00078e020e */
[----:B------:R0:W4:Y:S01]  /*0360*/  LDG.E R23, desc[UR4][R8.64] ;  /* 0x0000000408177981 */ /* 0x000122000c1e1900 */
[----:B------:R-:W-:Y:S02]  /*0370*/  IADD3 R27, PT, PT, R10, 0x1, RZ ;  /* 0x000000010a1b7810 */ /* 0x000fe40007ffe0ff */
[----:B--2---:R-:W-:Y:S02]  /*0380*/  ISETP.NE.AND P4, PT, R4, R19, PT ;  /* 0x000000130400720c */ /* 0x004fe40003f85270 */
[----:B---3--:R-:W-:Y:S02]  /*0390*/  ISETP.NE.AND P3, PT, R24, R29, PT ;  /* 0x0000001d1800720c */ /* 0x008fe40003f65270 */
[----:B------:R-:W-:Y:S02]  /*03a0*/  IADD3 R24, PT, PT, R4, 0x2, RZ ;  /* 0x0000000204187810 */ /* 0x000fe40007ffe0ff */
[----:B------:R-:W-:Y:S02]  /*03b0*/  ISETP.NE.AND P4, PT, R18, R2, !P4 ;  /* 0x000000021200720c */ /* 0x000fe40006785270 */
[----:B----4-:R-:W-:Y:S01]  /*03c0*/  ISETP.NE.AND P2, PT, R25, R24, PT ;  /* 0x000000181900720c */ /* 0x010fe20003f45270 */
[----:B------:R-:W-:-:S02]  /*03d0*/  VIADD R25, R4, 0x4 ;  /* 0x0000000404197836 */ /* 0x000fc40000000000 */
[----:B------:R-:W-:Y:S02]  /*03e0*/  VIADD R19, R4, 0x3 ;  /* 0x0000000304137836 */ /* 0x000fe40000000000 */
[----:B0-----:R-:W-:-:S03]  /*03f0*/  IMAD.WIDE R8, R26, 0x4, R14 ;  /* 0x000000041a087825 */ /* 0x001fc600078e020e */
[----:B------:R-:W-:Y:S01]  /*0400*/  ISETP.NE.AND P1, PT, R28, R19, PT ;  /* 0x000000131c00720c */ /* 0x000fe20003f25270 */
[----:B------:R-:W2:Y:S01]  /*0410*/  LDG.E R24, desc[UR4][R12.64+0x20] ;  /* 0x000020040c187981 */ /* 0x000ea2000c1e1900 */
[----:B------:R-:W-:-:S03]  /*0420*/  ISETP.NE.AND P0, PT, R20, R25, PT ;  /* 0x000000191400720c */ /* 0x000fc60003f05270 */
[----:B------:R-:W3:Y:S04]  /*0430*/  LDG.E R25, desc[UR4][R8.64] ;  /* 0x0000000408197981 */ /* 0x000ee8000c1e1900 */
[----:B------:R-:W4:Y:S01]  /*0440*/  LDG.E R20, desc[UR4][R12.64+0x28] ;  /* 0x000028040c147981 */ /* 0x000f22000c1e1900 */
[----:B------:R-:W-:-:S04]  /*0450*/  IMAD.WIDE R18, R7, 0x4, R14 ;  /* 0x0000000407127825 */ /* 0x000fc800078e020e */
[----:B------:R-:W-:Y:S01]  /*0460*/  @!P4 IMAD.MOV R27, RZ, RZ, R10 ;  /* 0x000000ffff1bc224 */ /* 0x000fe200078e020a */
[----:B------:R-:W2:Y:S04]  /*0470*/  LDG.E R8, desc[UR4][R12.64+0x34] ;  /* 0x000034040c087981 */ /* 0x000ea8000c1e1900 */
[----:B------:R-:W2:Y:S04]  /*0480*/  LDG.E R10, desc[UR4][R12.64+0x30] ;  /* 0x000030040c0a7981 */ /* 0x000ea8000c1e1900 */
[----:B------:R-:W2:Y:S01]  /*0490*/  LDG.E R18, desc[UR4][R18.64] ;  /* 0x0000000412127981 */ /* 0x000ea2000c1e1900 */
[----:B------:R-:W-:-:S02]  /*04a0*/  ISETP.NE.AND P3, PT, R22, R2, !P3 ;  /* 0x000000021600720c */ /* 0x000fc40005f65270 */
[-C--:B------:R-:W-:Y:S01]  /*04b0*/  ISETP.NE.AND P2, PT, R11, R2.reuse, !P2 ;  /* 0x000000020b00720c */ /* 0x080fe20005745270 */
[----:B------:R-:W-:Y:S01]  /*04c0*/  VIADD R11, R27, 0x1 ;  /* 0x000000011b0b7836 */ /* 0x000fe20000000000 */
[-C--:B------:R-:W-:Y:S01]  /*04d0*/  ISETP.NE.AND P1, PT, R17, R2.reuse, !P1 ;  /* 0x000000021100720c */ /* 0x080fe20004f25270 */
[----:B------:R-:W2:Y:S01]  /*04e0*/  LDG.E R9, desc[UR4][R12.64+0x2c] ;  /* 0x00002c040c097981 */ /* 0x000ea2000c1e1900 */
[----:B------:R-:W-:Y:S02]  /*04f0*/  ISETP.NE.AND P0, PT, R16, R2, !P0 ;  /* 0x000000021000720c */ /* 0x000fe40004705270 */
[----:B------:R-:W-:Y:S01]  /*0500*/  IADD3 R16, PT, PT, R4, 0x5, RZ ;  /* 0x0000000504107810 */ /* 0x000fe20007ffe0ff */
[----:B------:R-:W2:Y:S04]  /*0510*/  LDG.E R19, desc[UR4][R12.64+0x24] ;  /* 0x000024040c137981 */ /* 0x000ea8000c1e1900 */
[----:B------:R-:W-:-:S02]  /*0520*/  @!P3 IADD3 R11, PT, PT, R27, RZ, RZ ;  /* 0x000000ff1b0bb210 */ /* 0x000fc40007ffe0ff */
[----:B------:R-:W2:Y:S03]  /*0530*/  LDG.E R27, desc[UR4][R12.64+0x3c] ;  /* 0x00003c040c1b7981 */ /* 0x000ea6000c1e1900 */
[----:B------:R-:W-:Y:S02]  /*0540*/  VIADD R17, R11, 0x1 ;  /* 0x000000010b117836 */ /* 0x000fe40000000000 */
[----:B------:R-:W-:Y:S01]  /*0550*/  @!P2 IMAD.MOV R17, RZ, RZ, R11 ;  /* 0x000000ffff11a224 */ /* 0x000fe200078e020b */
[----:B------:R-:W-:-:S03]  /*0560*/  ISETP.NE.AND P2, PT, R23, R16, PT ;  /* 0x000000101700720c */ /* 0x000fc60003f45270 */
[----:B------:R-:W-:Y:S02]  /*0570*/  VIADD R11, R17, 0x1 ;  /* 0x00000001110b7836 */ /* 0x000fe40000000000 */
[----:B------:R-:W-:Y:S01]  /*0580*/  @!P1 IMAD.MOV R11, RZ, RZ, R17 ;  /* 0x000000ffff0b9224 */ /* 0x000fe200078e0211 */
[----:B------:R-:W-:Y:S02]  /*0590*/  ISETP.NE.AND P1, PT, R21, R2, !P2 ;  /* 0x000000021500720c */ /* 0x000fe40005725270 */
[----:B------:R-:W-:Y:S02]  /*05a0*/  IADD3 R16, PT, PT, R4, 0x6, RZ ;  /* 0x0000000604107810 */ /* 0x000fe40007ffe0ff */
[----:B------:R-:W-:Y:S01]  /*05b0*/  IADD3 R17, PT, PT, R11, 0x1, RZ ;  /* 0x000000010b117810 */ /* 0x000fe20007ffe0ff */
[----:B------:R-:W-:-:S04]  /*05c0*/  @!P0 IMAD.MOV R17, RZ, RZ, R11 ;  /* 0x000000ffff118224 */ /* 0x000fc800078e020b */
[----:B------:R-:W-:-:S04]  /*05d0*/  VIADD R23, R17, 0x1 ;  /* 0x0000000111177836 */ /* 0x000fc80000000000 */
[----:B------:R-:W-:Y:S02]  /*05e0*/  @!P1 IMAD.MOV R23, RZ, RZ, R17 ;  /* 0x000000ffff179224 */ /* 0x000fe400078e0211 */
[----:B------:R-:W-:Y:S01]  /*05f0*/  VIADD R11, R4, 0x7 ;  /* 0x00000007040b7836 */ /* 0x000fe20000000000 */
[----:B---3--:R-:W-:Y:S01]  /*0600*/  ISETP.NE.AND P0, PT, R25, R16, PT ;  /* 0x000000101900720c */ /* 0x008fe20003f05270 */
[----:B----4-:R-:W-:-:S05]  /*0610*/  IMAD.WIDE R16, R20, 0x4, R14 ;  /* 0x0000000414107825 */ /* 0x010fca00078e020e */
[----:B------:R2:W3:Y:S02]  /*0620*/  LDG.E R22, desc[UR4][R16.64] ;  /* 0x0000000410167981 */ /* 0x0004e4000c1e1900 */
[----:B--2---:R-:W-:Y:S01]  /*0630*/  IMAD.WIDE R16, R10, 0x4, R14 ;  /* 0x000000040a107825 */ /* 0x004fe200078e020e */
[----:B------:R-:W-:-:S04]  /*0640*/  ISETP.NE.AND P1, PT, R18, R11, PT ;  /* 0x0000000b1200720c */ /* 0x000fc80003f25270 */
[----:B------:R0:W2:Y:S02]  /*0650*/  LDG.E R18, desc[UR4][R16.64] ;  /* 0x0000000410127981 */ /* 0x0000a4000c1e1900 */
[----:B0-----:R-:W-:-:S06]  /*0660*/  IMAD.WIDE R16, R8, 0x4, R14 ;  /* 0x0000000408107825 */ /* 0x001fcc00078e020e */
[----:B------:R-:W4:Y:S04]  /*0670*/  LDG.E R16, desc[UR4][R16.64] ;  /* 0x0000000410107981 */ /* 0x000f28000c1e1900 */
[----:B------:R-:W3:Y:S01]  /*0680*/  LDG.E R17, desc[UR4][R12.64+0x38] ;  /* 0x000038040c117981 */ /* 0x000ee2000c1e1900 */
[----:B------:R-:W-:-:S05]  /*0690*/  IMAD.WIDE R30, R24, 0x4, R14 ;  /* 0x00000004181e7825 */ /* 0x000fca00078e020e */
[----:B------:R-:W2:Y:S01]  /*06a0*/  LDG.E R25, desc[UR4][R30.64] ;  /* 0x000000041e197981 */ /* 0x000ea2000c1e1900 */
[----:B------:R-:W-:-:S05]  /*06b0*/  IMAD.WIDE R28, R19, 0x4, R14 ;  /* 0x00000004131c7825 */ /* 0x000fca00078e020e */
[----:B------:R0:W4:Y:S02]  /*06c0*/  LDG.E R21, desc[UR4][R28.64] ;  /* 0x000000041c157981 */ /* 0x000124000c1e1900 */
[----:B0-----:R-:W-:-:S05]  /*06d0*/  IMAD.WIDE R28, R9, 0x4, R14 ;  /* 0x00000004091c7825 */ /* 0x001fca00078e020e */
[----:B------:R0:W4:Y:S01]  /*06e0*/  LDG.E R11, desc[UR4][R28.64] ;  /* 0x000000041c0b7981 */ /* 0x000122000c1e1900 */
[-C--:B------:R-:W-:Y:S02]  /*06f0*/  ISETP.NE.AND P0, PT, R26, R2.reuse, !P0 ;  /* 0x000000021a00720c */ /* 0x080fe40004705270 */
[----:B------:R-:W-:Y:S01]  /*0700*/  ISETP.NE.AND P1, PT, R7, R2, !P1 ;  /* 0x000000020700720c */ /* 0x000fe20004f25270 */
[----:B------:R-:W-:Y:S01]  /*0710*/  VIADD R7, R23, 0x1 ;  /* 0x0000000117077836 */ /* 0x000fe20000000000 */
[----:B0-----:R-:W-:Y:S01]  /*0720*/  IADD3 R28, PT, PT, R4, 0x8, RZ ;  /* 0x00000008041c7810 */ /* 0x001fe20007ffe0ff */
[----:B---3--:R-:W-:-:S05]  /*0730*/  IMAD.WIDE R12, R17, 0x4, R14 ;  /* 0x00000004110c7825 */ /* 0x008fca00078e020e */
[----:B------:R0:W3:Y:S01]  /*0740*/  LDG.E R26, desc[UR4][R12.64] ;  /* 0x000000040c1a7981 */ /* 0x0000e2000c1e1900 */
[----:B------:R-:W-:-:S06]  /*0750*/  IMAD.WIDE R14, R27, 0x4, R14 ;  /* 0x000000041b0e7825 */ /* 0x000fcc00078e020e */
[----:B------:R1:W3:Y:S01]  /*0760*/  LDG.E R14, desc[UR4][R14.64] ;  /* 0x000000040e0e7981 */ /* 0x0002e2000c1e1900 */
[----:B--2---:R-:W-:Y:S01]  /*0770*/  ISETP.NE.AND P2, PT, R25, R28, PT ;  /* 0x0000001c1900720c */ /* 0x004fe20003f45270 */
[----:B------:R-:W-:-:S03]  /*0780*/  @!P0 IMAD.MOV R7, RZ, RZ, R23 ;  /* 0x000000ffff078224 */ /* 0x000fc600078e0217 */
[----:B------:R-:W-:Y:S02]  /*0790*/  ISETP.NE.AND P0, PT, R24, R2, !P2 ;  /* 0x000000021800720c */ /* 0x000fe40005705270 */
[C---:B------:R-:W-:Y:S01]  /*07a0*/  IADD3 R24, PT, PT, R4.reuse, 0x9, RZ ;  /* 0x0000000904187810 */ /* 0x040fe20007ffe0ff */
[----:B------:R-:W-:Y:S02]  /*07b0*/  VIADD R23, R7, 0x1 ;  /* 0x0000000107177836 */ /* 0x000fe40000000000 */
[----:B------:R-:W-:Y:S01]  /*07c0*/  @!P1 IMAD.MOV R23, RZ, RZ, R7 ;  /* 0x000000ffff179224 */ /* 0x000fe200078e0207 */
[----:B----4-:R-:W-:Y:S02]  /*07d0*/  ISETP.NE.AND P2, PT, R21, R24, PT ;  /* 0x000000181500720c */ /* 0x010fe40003f45270 */
[----:B------:R-:W-:Y:S02]  /*07e0*/  IADD3 R7, PT, PT, R4, 0xa, RZ ;  /* 0x0000000a04077810 */ /* 0x000fe40007ffe0ff */
[----:B------:R-:W-:-:S02]  /*07f0*/  ISETP.NE.AND P1, PT, R19, R2, !P2 ;  /* 0x000000021300720c */ /* 0x000fc40005725270 */
[----:B------:R-:W-:Y:S01]  /*0800*/  ISETP.NE.AND P2, PT, R22, R7, PT ;  /* 0x000000071600720c */ /* 0x000fe20003f45270 */
[----:B0-----:R-:W-:Y:S01]  /*0810*/  VIADD R13, R23, 0x1 ;  /* 0x00000001170d7836 */ /* 0x001fe20000000000 */
[----:B------:R-:W-:Y:S01]  /*0820*/  IADD3 R12, PT, PT, R4, 0xb, RZ ;  /* 0x0000000b040c7810 */ /* 0x000fe20007ffe0ff */
[----:B------:R-:W-:Y:S01]  /*0830*/  @!P0 IMAD.MOV R13, RZ, RZ, R23 ;  /* 0x000000ffff0d8224 */ /* 0x000fe200078e0217 */
[----:B------:R-:W-:Y:S02]  /*0840*/  ISETP.NE.AND P0, PT, R20, R2, !P2 ;  /* 0x000000021400720c */ /* 0x000fe40005705270 */
[----:B------:R-:W-:Y:S01]  /*0850*/  ISETP.NE.AND P2, PT, R11, R12, PT ;  /* 0x0000000c0b00720c */ /* 0x000fe20003f45270 */
[----:B-1----:R-:W-:Y:S01]  /*0860*/  VIADD R15, R13, 0x1 ;  /* 0x000000010d0f7836 */ /* 0x002fe20000000000 */
[----:B------:R-:W-:-:S03]  /*0870*/  IADD3 R7, PT, PT, R4, 0xc, RZ ;  /* 0x0000000c04077810 */ /* 0x000fc60007ffe0ff */
[----:B------:R-:W-:Y:S01]  /*0880*/  @!P1 IMAD.MOV R15, RZ, RZ, R13 ;  /* 0x000000ffff0f9224 */ /* 0x000fe200078e020d */
[-C--:B------:R-:W-:Y:S02]  /*0890*/  ISETP.NE.AND P1, PT, R9, R2.reuse, !P2 ;  /* 0x000000020900720c */ /* 0x080fe40005725270 */
[----:B------:R-:W-:Y:S01]  /*08a0*/  ISETP.NE.AND P2, PT, R18, R7, PT ;  /* 0x000000071200720c */ /* 0x000fe20003f45270 */
[----:B------:R-:W-:Y:S01]  /*08b0*/  VIADD R9, R15, 0x1 ;  /* 0x000000010f097836 */ /* 0x000fe20000000000 */
[----:B------:R-:W-:Y:S01]  /*08c0*/  IADD3 R7, PT, PT, R4, 0xd, RZ ;  /* 0x0000000d04077810 */ /* 0x000fe20007ffe0ff */
[----:B------:R-:W-:Y:S01]  /*08d0*/  @!P0 IMAD.MOV R9, RZ, RZ, R15 ;  /* 0x000000ffff098224 */ /* 0x000fe200078e020f */
[----:B------:R-:W-:Y:S02]  /*08e0*/  ISETP.NE.AND P0, PT, R10, R2, !P2 ;  /* 0x000000020a00720c */ /* 0x000fe40005705270 */
[----:B------:R-:W-:Y:S01]  /*08f0*/  ISETP.NE.AND P2, PT, R16, R7, PT ;  /* 0x000000071000720c */ /* 0x000fe20003f45270 */
[----:B------:R-:W-:Y:S01]  /*0900*/  VIADD R10, R9, 0x1 ;  /* 0x00000001090a7836 */ /* 0x000fe20000000000 */
[----:B------:R-:W-:-:S03]  /*0910*/  IADD3 R7, PT, PT, R4, 0xe, RZ ;  /* 0x0000000e04077810 */ /* 0x000fc60007ffe0ff */
[----:B------:R-:W-:Y:S01]  /*0920*/  @!P1 IMAD.MOV R10, RZ, RZ, R9 ;  /* 0x000000ffff0a9224 */ /* 0x000fe200078e0209 */
[----:B------:R-:W-:-:S03]  /*0930*/  ISETP.NE.AND P1, PT, R8, R2, !P2 ;  /* 0x000000020800720c */ /* 0x000fc60005725270 */
[----:B------:R-:W-:Y:S02]  /*0940*/  VIADD R8, R10, 0x1 ;  /* 0x000000010a087836 */ /* 0x000fe40000000000 */
[----:B------:R-:W-:-:S04]  /*0950*/  @!P0 IMAD.MOV R8, RZ, RZ, R10 ;  /* 0x000000ffff088224 */ /* 0x000fc800078e020a */
[----:B------:R-:W-:Y:S02]  /*0960*/  VIADD R9, R8, 0x1 ;  /* 0x0000000108097836 */ /* 0x000fe40000000000 */
[----:B------:R-:W-:Y:S02]  /*0970*/  VIADD R5, R5, 0x10 ;  /* 0x0000001005057836 */ /* 0x000fe40000000000 */
[----:B------:R-:W-:Y:S01]  /*0980*/  @!P1 IMAD.MOV R9, RZ, RZ, R8 ;  /* 0x000000ffff099224 */ /* 0x000fe200078e0208 */
[----:B---3--:R-:W-:-:S04]  /*0990*/  ISETP.NE.AND P2, PT, R26, R7, PT ;  /* 0x000000071a00720c */ /* 0x008fc80003f45270 */
[----:B------:R-:W-:Y:S02]  /*09a0*/  ISETP.NE.AND P0, PT, R17, R2, !P2 ;  /* 0x000000021100720c */ /* 0x000fe40005705270 */
[----:B------:R-:W-:-:S04]  /*09b0*/  IADD3 R7, PT, PT, R4, 0xf, RZ ;  /* 0x0000000f04077810 */ /* 0x000fc80007ffe0ff */
[----:B------:R-:W-:Y:S02]  /*09c0*/  ISETP.NE.AND P2, PT, R14, R7, PT ;  /* 0x000000070e00720c */ /* 0x000fe40003f45270 */
[----:B------:R-:W-:Y:S02]  /*09d0*/  IADD3 R7, PT, PT, R9, 0x1, RZ ;  /* 0x0000000109077810 */ /* 0x000fe40007ffe0ff */
[----:B------:R-:W-:-:S03]  /*09e0*/  ISETP.NE.AND P1, PT, R27, R2, !P2 ;  /* 0x000000021b00720c */ /* 0x000fc60005725270 */
[----:B------:R-:W-:Y:S01]  /*09f0*/  @!P0 IMAD.MOV R7, RZ, RZ, R9 ;  /* 0x000000ffff078224 */ /* 0x000fe200078e0209 */
[----:B------:R-:W-:Y:S01]  /*0a00*/  ISETP.NE.AND P0, PT, R5, RZ, PT ;  /* 0x000000ff0500720c */ /* 0x000fe20003f05270 */
[----:B------:R-:W-:-:S03]  /*0a10*/  VIADD R4, R4, 0x10 ;  /* 0x0000001004047836 */ /* 0x000fc60000000000 */
[----:B------:R-:W-:-:S05]  /*0a20*/  IADD3 R10, PT, PT, R7, 0x1, RZ ;  /* 0x00000001070a7810 */ /* 0x000fca0007ffe0ff */
[----:B------:R-:W-:-:S04]  /*0a30*/  @!P1 IMAD.MOV R10, RZ, RZ, R7 ;  /* 0x000000ffff0a9224 */ /* 0x000fc800078e0207 */
[----:B------:R-:W-:Y:S05]  /*0a40*/  @P0 BRA `(.L_x_26) ;  /* 0xfffffff400e80947 */ /* 0x000fea000383ffff */
.L_x_25:
[----:B------:R-:W-:Y:S05]  /*0a50*/  BSYNC.RECONVERGENT B1 ;  /* 0x0000000000017941 */ /* 0x000fea0003800200 */
.L_x_24:
[----:B------:R-:W-:Y:S05]  /*0a60*/  @!P5 BRA `(.L_x_23) ;  /* 0x000000080010d947 */ /* 0x000fea0003800000 */
[----:B------:R-:W-:Y:S01]  /*0a70*/  ISETP.GE.U32.AND P0, PT, R6, 0x8, PT ;  /* 0x000000080600780c */ /* 0x000fe20003f06070 */
[----:B------:R-:W-:Y:S01]  /*0a80*/  BSSY.RECONVERGENT B1, `(.L_x_27) ;  /* 0x0000047000017945 */ /* 0x000fe20003800200 */
[----:B------:R-:W-:-:S04]  /*0a90*/  LOP3.LUT R5, R3, 0x7, RZ, 0xc0, !PT ;  /* 0x0000000703057812 */ /* 0x000fc800078ec0ff */
[----:B------:R-:W-:-:S07]  /*0aa0*/  ISETP.NE.AND P2, PT, R5, RZ, PT ;  /* 0x000000ff0500720c */ /* 0x000fce0003f45270 */
[----:B------:R-:W-:Y:S06]  /*0ab0*/  @!P0 BRA `(.L_x_28) ;  /* 0x00000004000c8947 */ /* 0x000fec0003800000 */
        /* <DEDUP_REMOVED lines=9> */
[----:B------:R-:W4:Y:S04]  /*0b50*/  LDG.E R9, desc[UR4][R26.64+0x18] ;  /* 0x000018041a097981 */ /* 0x000f28000c1e1900 */
[----:B------:R-:W4:Y:S01]  /*0b60*/  LDG.E R7, desc[UR4][R26.64+0x1c] ;  /* 0x00001c041a077981 */ /* 0x000f22000c1e1900 */
[----:B-1----:R-:W-:-:S04]  /*0b70*/  IMAD.WIDE R22, R20, 0x4, R14 ;  /* 0x0000000414167825 */ /* 0x002fc800078e020e */
[--C-:B--2---:R-:W-:Y:S01]  /*0b80*/  IMAD.WIDE R16, R13, 0x4, R14.reuse ;  /* 0x000000040d107825 */ /* 0x104fe200078e020e */
[----:B------:R-:W2:Y:S04]  /*0b90*/  LDG.E R6, desc[UR4][R22.64] ;  /* 0x0000000416067981 */ /* 0x000ea8000c1e1900 */
[----:B------:R3:W2:Y:S02]  /*0ba0*/  LDG.E R19, desc[UR4][R16.64] ;  /* 0x0000000410137981 */ /* 0x0006a4000c1e1900 */
[----:B---3--:R-:W-:-:S05]  /*0bb0*/  IMAD.WIDE R16, R18, 0x4, R14 ;  /* 0x0000000412107825 */ /* 0x008fca00078e020e */
[----:B------:R4:W3:Y:S02]  /*0bc0*/  LDG.E R21, desc[UR4][R16.64] ;  /* 0x0000000410157981 */ /* 0x0008e4000c1e1900 */
[----:B----4-:R-:W-:-:S05]  /*0bd0*/  IMAD.WIDE R16, R11, 0x4, R14 ;  /* 0x000000040b107825 */ /* 0x010fca00078e020e */
[----:B------:R0:W4:Y:S02]  /*0be0*/  LDG.E R24, desc[UR4][R16.64] ;  /* 0x0000000410187981 */ /* 0x000124000c1e1900 */
[----:B0-----:R-:W-:-:S05]  /*0bf0*/  IMAD.WIDE R16, R12, 0x4, R14 ;  /* 0x000000040c107825 */ /* 0x001fca00078e020e */
[----:B------:R0:W4:Y:S02]  /*0c00*/  LDG.E R25, desc[UR4][R16.64] ;  /* 0x0000000410197981 */ /* 0x000124000c1e1900 */
[----:B0-----:R-:W-:-:S05]  /*0c10*/  IMAD.WIDE R16, R8, 0x4, R14 ;  /* 0x0000000408107825 */ /* 0x001fca00078e020e */
[----:B------:R0:W4:Y:S02]  /*0c20*/  LDG.E R26, desc[UR4][R16.64] ;  /* 0x00000004101a7981 */ /* 0x000124000c1e1900 */
[----:B0-----:R-:W-:-:S05]  /*0c30*/  IMAD.WIDE R16, R9, 0x4, R14 ;  /* 0x0000000409107825 */ /* 0x001fca00078e020e */
[----:B------:R-:W4:Y:S01]  /*0c40*/  LDG.E R22, desc[UR4][R16.64] ;  /* 0x0000000410167981 */ /* 0x000f22000c1e1900 */
[----:B------:R-:W-:-:S06]  /*0c50*/  IMAD.WIDE R14, R7, 0x4, R14 ;  /* 0x00000004070e7825 */ /* 0x000fcc00078e020e */
[----:B------:R-:W4:Y:S01]  /*0c60*/  LDG.E R14, desc[UR4][R14.64] ;  /* 0x000000040e0e7981 */ /* 0x000f22000c1e1900 */
[----:B--2---:R-:W-:Y:S02]  /*0c70*/  ISETP.NE.AND P0, PT, R6, R4, PT ;  /* 0x000000040600720c */ /* 0x004fe40003f05270 */
[----:B------:R-:W-:Y:S02]  /*0c80*/  IADD3 R6, PT, PT, R4, 0x1, RZ ;  /* 0x0000000104067810 */ /* 0x000fe40007ffe0ff */
[----:B------:R-:W-:Y:S01]  /*0c90*/  ISETP.NE.AND P0, PT, R20, R2, !P0 ;  /* 0x000000021400720c */ /* 0x000fe20004705270 */
[----:B------:R-:W-:Y:S01]  /*0ca0*/  VIADD R20, R4, 0x2 ;  /* 0x0000000204147836 */ /* 0x000fe20000000000 */
[----:B------:R-:W-:Y:S01]  /*0cb0*/  ISETP.NE.AND P1, PT, R19, R6, PT ;  /* 0x000000061300720c */ /* 0x000fe20003f25270 */
[----:B------:R-:W-:-:S03]  /*0cc0*/  VIADD R6, R10, 0x1 ;  /* 0x000000010a067836 */ /* 0x000fc60000000000 */
[----:B------:R-:W-:Y:S01]  /*0cd0*/  ISETP.NE.AND P1, PT, R13, R2, !P1 ;  /* 0x000000020d00720c */ /* 0x000fe20004f25270 */
[----:B------:R-:W-:-:S06]  /*0ce0*/  VIADD R13, R4, 0x3 ;  /* 0x00000003040d7836 */ /* 0x000fcc0000000000 */
[----:B------:R-:W-:Y:S02]  /*0cf0*/  @!P0 IADD3 R6, PT, PT, R10, RZ, RZ ;  /* 0x000000ff0a068210 */ /* 0x000fe40007ffe0ff */
[----:B---3--:R-:W-:-:S03]  /*0d00*/  ISETP.NE.AND P3, PT, R21, R20, PT ;  /* 0x000000141500720c */ /* 0x008fc60003f65270 */
[----:B------:R-:W-:Y:S01]  /*0d10*/  VIADD R10, R6, 0x1 ;  /* 0x00000001060a7836 */ /* 0x000fe20000000000 */
[----:B------:R-:W-:Y:S02]  /*0d20*/  ISETP.NE.AND P0, PT, R18, R2, !P3 ;  /* 0x000000021200720c */ /* 0x000fe40005f05270 */
[----:B------:R-:W-:Y:S01]  /*0d30*/  @!P1 IADD3 R10, PT, PT, R6, RZ, RZ ;  /* 0x000000ff060a9210 */ /* 0x000fe20007ffe0ff */
[----:B------:R-:W-:Y:S01]  /*0d40*/  VIADD R6, R4, 0x4 ;  /* 0x0000000404067836 */ /* 0x000fe20000000000 */
[----:B----4-:R-:W-:-:S03]  /*0d50*/  ISETP.NE.AND P3, PT, R24, R13, PT ;  /* 0x0000000d1800720c */ /* 0x010fc60003f65270 */
[----:B------:R-:W-:-:S06]  /*0d60*/  VIADD R13, R10, 0x1 ;  /* 0x000000010a0d7836 */ /* 0x000fcc0000000000 */
[----:B------:R-:W-:Y:S02]  /*0d70*/  @!P0 IADD3 R13, PT, PT, R10, RZ, RZ ;  /* 0x000000ff0a0d8210 */ /* 0x000fe40007ffe0ff */
[----:B------:R-:W-:Y:S01]  /*0d80*/  ISETP.NE.AND P1, PT, R11, R2, !P3 ;  /* 0x000000020b00720c */ /* 0x000fe20005f25270 */
[----:B------:R-:W-:Y:S01]  /*0d90*/  VIADD R11, R4, 0x5 ;  /* 0x00000005040b7836 */ /* 0x000fe20000000000 */
[----:B------:R-:W-:Y:S01]  /*0da0*/  ISETP.NE.AND P3, PT, R25, R6, PT ;  /* 0x000000061900720c */ /* 0x000fe20003f65270 */
[----:B------:R-:W-:-:S10]  /*0db0*/  VIADD R6, R13, 0x1 ;  /* 0x000000010d067836 */ /* 0x000fd40000000000 */
[----:B------:R-:W-:Y:S02]  /*0dc0*/  @!P1 IADD3 R6, PT, PT, R13, RZ, RZ ;  /* 0x000000ff0d069210 */ /* 0x000fe40007ffe0ff */
[----:B------:R-:W-:Y:S02]  /*0dd0*/  ISETP.NE.AND P0, PT, R12, R2, !P3 ;  /* 0x000000020c00720c */ /* 0x000fe40005f05270 */
[----:B------:R-:W-:Y:S01]  /*0de0*/  ISETP.NE.AND P3, PT, R26, R11, PT ;  /* 0x0000000b1a00720c */ /* 0x000fe20003f65270 */
[----:B------:R-:W-:-:S03]  /*0df0*/  VIADD R11, R4, 0x6 ;  /* 0x00000006040b7836 */ /* 0x000fc60000000000 */
[----:B------:R-:W-:Y:S01]  /*0e00*/  ISETP.NE.AND P1, PT, R8, R2, !P3 ;  /* 0x000000020800720c */ /* 0x000fe20005f25270 */
[----:B------:R-:W-:-:S06]  /*0e10*/  VIADD R8, R6, 0x1 ;  /* 0x0000000106087836 */ /* 0x000fcc0000000000 */
[----:B------:R-:W-:-:S05]  /*0e20*/  @!P0 IADD3 R8, PT, PT, R6, RZ, RZ ;  /* 0x000000ff06088210 */ /* 0x000fca0007ffe0ff */
[----:B------:R-:W-:Y:S01]  /*0e30*/  VIADD R6, R8, 0x1 ;  /* 0x0000000108067836 */ /* 0x000fe20000000000 */
[----:B------:R-:W-:Y:S02]  /*0e40*/  ISETP.NE.AND P3, PT, R22, R11, PT ;  /* 0x0000000b1600720c */ /* 0x000fe40003f65270 */
[----:B------:R-:W-:Y:S02]  /*0e50*/  @!P1 IADD3 R6, PT, PT, R8, RZ, RZ ;  /* 0x000000ff08069210 */ /* 0x000fe40007ffe0ff */
[----:B------:R-:W-:Y:S01]  /*0e60*/  ISETP.NE.AND P0, PT, R9, R2, !P3 ;  /* 0x000000020900720c */ /* 0x000fe20005f05270 */
[C---:B------:R-:W-:Y:S02]  /*0e70*/  VIADD R9, R4.reuse, 0x7 ;  /* 0x0000000704097836 */ /* 0x040fe40000000000 */
[----:B------:R-:W-:-:S03]  /*0e80*/  VIADD R4, R4, 0x8 ;  /* 0x0000000804047836 */ /* 0x000fc60000000000 */
[----:B------:R-:W-:-:S04]  /*0e90*/  ISETP.NE.AND P3, PT, R14, R9, PT ;  /* 0x000000090e00720c */ /* 0x000fc80003f65270 */
[----:B------:R-:W-:Y:S01]  /*0ea0*/  ISETP.NE.AND P1, PT, R7, R2, !P3 ;  /* 0x000000020700720c */ /* 0x000fe20005f25270 */
[----:B------:R-:W-:Y:S02]  /*0eb0*/  VIADD R7, R6, 0x1 ;  /* 0x0000000106077836 */ /* 0x000fe40000000000 */
[----:B------:R-:W-:-:S05]  /*0ec0*/  @!P0 IMAD.MOV R7, RZ, RZ, R6 ;  /* 0x000000ffff078224 */ /* 0x000fca00078e0206 */
[----:B------:R-:W-:-:S05]  /*0ed0*/  IADD3 R10, PT, PT, R7, 0x1, RZ ;  /* 0x00000001070a7810 */ /* 0x000fca0007ffe0ff */
[----:B------:R-:W-:-:S07]  /*0ee0*/  @!P1 IMAD.MOV R10, RZ, RZ, R7 ;  /* 0x000000ffff0a9224 */ /* 0x000fce00078e0207 */
.L_x_28:
[----:B------:R-:W-:Y:S05]  /*0ef0*/  BSYNC.RECONVERGENT B1 ;  /* 0x0000000000017941 */ /* 0x000fea0003800200 */
.L_x_27:
[----:B------:R-:W-:Y:S05]  /*0f00*/  @!P2 BRA `(.L_x_23) ;  /* 0x0000000000e8a947 */ /* 0x000fea0003800000 */
[----:B------:R-:W-:Y:S01]  /*0f10*/  ISETP.GE.U32.AND P0, PT, R5, 0x4, PT ;  /* 0x000000040500780c */ /* 0x000fe20003f06070 */
[----:B------:R-:W-:Y:S01]  /*0f20*/  BSSY.RECONVERGENT B1, `(.L_x_29) ;  /* 0x0000027000017945 */ /* 0x000fe20003800200 */
[----:B------:R-:W-:-:S04]  /*0f30*/  LOP3.LUT R3, R3, 0x3, RZ, 0xc0, !PT ;  /* 0x0000000303037812 */ /* 0x000fc800078ec0ff */
[----:B------:R-:W-:-:S07]  /*0f40*/  ISETP.NE.AND P3, PT, R3, RZ, PT ;  /* 0x000000ff0300720c */ /* 0x000fce0003f65270 */
[----:B------:R-:W-:Y:S06]  /*0f50*/  @!P0 BRA `(.L_x_30) ;  /* 0x00000000008c8947 */ /* 0x000fec0003800000 */
[----:B------:R-:W0:Y:S02]  /*0f60*/  LDC.64 R6, c[0x0][0x380] ;  /* 0x0000e000ff067b82 */ /* 0x000e240000000a00 */
[----:B0----5:R-:W-:-:S06]  /*0f70*/  IMAD.WIDE R8, R4, 0x4, R6 ;  /* 0x0000000404087825 */ /* 0x021fcc00078e0206 */
[----:B------:R-:W0:Y:S01]  /*0f80*/  LDC.64 R6, c[0x0][0x398] ;  /* 0x0000e600ff067b82 */ /* 0x000e220000000a00 */
[----:B------:R-:W0:Y:S04]  /*0f90*/  LDG.E R5, desc[UR4][R8.64] ;  /* 0x0000000408057981 */ /* 0x000e28000c1e1900 */
[----:B------:R-:W2:Y:S04]  /*0fa0*/  LDG.E R11, desc[UR4][R8.64+0x4] ;  /* 0x00000404080b7981 */ /* 0x000ea8000c1e1900 */
[----:B------:R-:W3:Y:S04]  /*0fb0*/  LDG.E R19, desc[UR4][R8.64+0x8] ;  /* 0x0000080408137981 */ /* 0x000ee8000c1e1900 */
[----:B------:R-:W4:Y:S01]  /*0fc0*/  LDG.E R21, desc[UR4][R8.64+0xc] ;  /* 0x00000c0408157981 */ /* 0x000f22000c1e1900 */
[----:B0-----:R-:W-:-:S06]  /*0fd0*/  IMAD.WIDE R12, R5, 0x4, R6 ;  /* 0x00000004050c7825 */ /* 0x001fcc00078e0206 */
[----:B------:R-:W4:Y:S01]  /*0fe0*/  LDG.E R13, desc[UR4][R12.64] ;  /* 0x000000040c0d7981 */ /* 0x000f22000c1e1900 */
[----:B--2---:R-:W-:-:S04]  /*0ff0*/  IMAD.WIDE R14, R11, 0x4, R6 ;  /* 0x000000040b0e7825 */ /* 0x004fc800078e0206 */
[--C-:B---3--:R-:W-:Y:S02]  /*1000*/  IMAD.WIDE R16, R19, 0x4, R6.reuse ;  /* 0x0000000413107825 */ /* 0x108fe400078e0206 */
[----:B------:R-:W2:Y:S02]  /*1010*/  LDG.E R14, desc[UR4][R14.64] ;  /* 0x000000040e0e7981 */ /* 0x000ea4000c1e1900 */
[----:B----4-:R-:W-:Y:S02]  /*1020*/  IMAD.WIDE R6, R21, 0x4, R6 ;  /* 0x0000000415067825 */ /* 0x010fe400078e0206 */
[----:B------:R-:W3:Y:S04]  /*1030*/  LDG.E R17, desc[UR4][R16.64] ;  /* 0x0000000410117981 */ /* 0x000ee8000c1e1900 */
[----:B------:R0:W4:Y:S01]  /*1040*/  LDG.E R7, desc[UR4][R6.64] ;  /* 0x0000000406077981 */ /* 0x000122000c1e1900 */
[----:B------:R-:W-:-:S02]  /*1050*/  VIADD R8, R4, 0x2 ;  /* 0x0000000204087836 */ /* 0x000fc40000000000 */
[----:B0-----:R-:W-:Y:S01]  /*1060*/  VIADD R6, R4, 0x3 ;  /* 0x0000000304067836 */ /* 0x001fe20000000000 */
[----:B------:R-:W-:-:S04]  /*1070*/  ISETP.NE.AND P0, PT, R13, R4, PT ;  /* 0x000000040d00720c */ /* 0x000fc80003f05270 */
[----:B------:R-:W-:Y:S02]  /*1080*/  ISETP.NE.AND P0, PT, R5, R2, !P0 ;  /* 0x000000020500720c */ /* 0x000fe40004705270 */
[C---:B------:R-:W-:Y:S01]  /*1090*/  IADD3 R5, PT, PT, R4.reuse, 0x1, RZ ;  /* 0x0000000104057810 */ /* 0x040fe20007ffe0ff */
[----:B------:R-:W-:-:S03]  /*10a0*/  VIADD R4, R4, 0x4 ;  /* 0x0000000404047836 */ /* 0x000fc60000000000 */
[----:B--2---:R-:W-:Y:S01]  /*10b0*/  ISETP.NE.AND P1, PT, R14, R5, PT ;  /* 0x000000050e00720c */ /* 0x004fe20003f25270 */
[C---:B------:R-:W-:Y:S01]  /*10c0*/  VIADD R5, R10.reuse, 0x1 ;  /* 0x000000010a057836 */ /* 0x040fe20000000000 */
[----:B---3--:R-:W-:Y:S02]  /*10d0*/  ISETP.NE.AND P2, PT, R17, R8, PT ;  /* 0x000000081100720c */ /* 0x008fe40003f45270 */
[-C--:B------:R-:W-:Y:S02]  /*10e0*/  ISETP.NE.AND P1, PT, R11, R2.reuse, !P1 ;  /* 0x000000020b00720c */ /* 0x080fe40004f25270 */
[----:B------:R-:W-:Y:S02]  /*10f0*/  ISETP.NE.AND P2, PT, R19, R2, !P2 ;  /* 0x000000021300720c */ /* 0x000fe40005745270 */
[----:B------:R-:W-:Y:S02]  /*1100*/  @!P0 IADD3 R5, PT, PT, R10, RZ, RZ ;  /* 0x000000ff0a058210 */ /* 0x000fe40007ffe0ff */
[----:B----4-:R-:W-:-:S03]  /*1110*/  ISETP.NE.AND P0, PT, R7, R6, PT ;  /* 0x000000060700720c */ /* 0x010fc60003f05270 */
[----:B------:R-:W-:Y:S01]  /*1120*/  VIADD R8, R5, 0x1 ;  /* 0x0000000105087836 */ /* 0x000fe20000000000 */
[----:B------:R-:W-:-:S03]  /*1130*/  ISETP.NE.AND P0, PT, R21, R2, !P0 ;  /* 0x000000021500720c */ /* 0x000fc60004705270 */
[----:B------:R-:W-:-:S05]  /*1140*/  @!P1 IADD3 R8, PT, PT, R5, RZ, RZ ;  /* 0x000000ff05089210 */ /* 0x000fca0007ffe0ff */
[----:B------:R-:W-:Y:S02]  /*1150*/  VIADD R5, R8, 0x1 ;  /* 0x0000000108057836 */ /* 0x000fe40000000000 */
[----:B------:R-:W-:-:S05]  /*1160*/  @!P2 IMAD.MOV R5, RZ, RZ, R8 ;  /* 0x000000ffff05a224 */ /* 0x000fca00078e0208 */
[----:B------:R-:W-:Y:S01]  /*1170*/  IADD3 R10, PT, PT, R5, 0x1, RZ ;  /* 0x00000001050a7810 */ /* 0x000fe20007ffe0ff */
[----:B------:R-:W-:-:S07]  /*1180*/  @!P0 IMAD.MOV R10, RZ, RZ, R5 ;  /* 0x000000ffff0a8224 */ /* 0x000fce00078e0205 */
.L_x_30:
[----:B------:R-:W-:Y:S05]  /*1190*/  BSYNC.RECONVERGENT B1 ;  /* 0x0000000000017941 */ /* 0x000fea0003800200 */
.L_x_29:
[----:B------:R-:W-:Y:S05]  /*11a0*/  @!P3 BRA `(.L_x_23) ;  /* 0x000000000040b947 */ /* 0x000fea0003800000 */
[----:B------:R-:W0:Y:S01]  /*11b0*/  LDC.64 R8, c[0x0][0x380] ;  /* 0x0000e000ff087b82 */ /* 0x000e220000000a00 */
[----:B------:R-:W-:-:S07]  /*11c0*/  IADD3 R3, PT, PT, -R3, RZ, RZ ;  /* 0x000000ff03037210 */ /* 0x000fce0007ffe1ff */
[----:B------:R-:W1:Y:S02]  /*11d0*/  LDC.64 R14, c[0x0][0x398] ;  /* 0x0000e600ff0e7b82 */ /* 0x000e640000000a00 */
.L_x_31:
[----:B0----5:R-:W-:-:S06]  /*11e0*/  IMAD.WIDE R12, R4, 0x4, R8 ;  /* 0x00000004040c7825 */ /* 0x021fcc00078e0208 */
[----:B------:R-:W1:Y:S02]  /*11f0*/  LDG.E R13, desc[UR4][R12.64] ;  /* 0x000000040c0d7981 */ /* 0x000e64000c1e1900 */
[----:B-1----:R-:W-:-:S06]  /*1200*/  IMAD.WIDE R6, R13, 0x4, R14 ;  /* 0x000000040d067825 */ /* 0x002fcc00078e020e */
[----:B------:R-:W2:Y:S01]  /*1210*/  LDG.E R7, desc[UR4][R6.64] ;  /* 0x0000000406077981 */ /* 0x000ea2000c1e1900 */
[----:B------:R-:W-:Y:S02]  /*1220*/  VIADD R3, R3, 0x1 ;  /* 0x0000000103037836 */ /* 0x000fe40000000000 */
[----:B------:R-:W-:-:S03]  /*1230*/  VIADD R5, R10, 0x1 ;  /* 0x000000010a057836 */ /* 0x000fc60000000000 */
[----:B------:R-:W-:Y:S02]  /*1240*/  ISETP.NE.AND P1, PT, R3, RZ, PT ;  /* 0x000000ff0300720c */ /* 0x000fe40003f25270 */
[C---:B--2---:R-:W-:Y:S01]  /*1250*/  ISETP.NE.AND P0, PT, R4.reuse, R7, PT ;  /* 0x000000070400720c */ /* 0x044fe20003f05270 */
[----:B------:R-:W-:-:S03]  /*1260*/  VIADD R4, R4, 0x1 ;  /* 0x0000000104047836 */ /* 0x000fc60000000000 */
[----:B------:R-:W-:-:S13]  /*1270*/  ISETP.NE.AND P0, PT, R13, R2, !P0 ;  /* 0x000000020d00720c */ /* 0x000fda0004705270 */
[----:B------:R-:W-:-:S04]  /*1280*/  @!P0 IADD3 R5, PT, PT, R10, RZ, RZ ;  /* 0x000000ff0a058210 */ /* 0x000fc80007ffe0ff */
[----:B------:R-:W-:Y:S01]  /*1290*/  MOV R10, R5 ;  /* 0x00000005000a7202 */ /* 0x000fe20000000f00 */
[----:B------:R-:W-:Y:S06]  /*12a0*/  @P1 BRA `(.L_x_31) ;  /* 0xfffffffc00cc1947 */ /* 0x000fec000383ffff */
.L_x_23:
[----:B------:R-:W-:Y:S05]  /*12b0*/  BSYNC.RECONVERGENT B0 ;  /* 0x0000000000007941 */ /* 0x000fea0003800200 */
.L_x_22:
[----:B------:R-:W0:Y:S02]  /*12c0*/  LDC.64 R2, c[0x0][0x3b0] ;  /* 0x0000ec00ff027b82 */ /* 0x000e240000000a00 */
[----:B0-----:R-:W-:-:S05]  /*12d0*/  IMAD.WIDE R2, R0, 0x4, R2 ;  /* 0x0000000400027825 */ /* 0x001fca00078e0202 */
[----:B------:R-:W-:Y:S01]  /*12e0*/  STG.E desc[UR4][R2.64], R10 ;  /* 0x0000000a02007986 */ /* 0x000fe2000c101904 */
[----:B------:R-:W-:Y:S05]  /*12f0*/  EXIT ;  /* 0x000000000000794d */ /* 0x000fea0003800000 */
.L_x_32:
        /* <DEDUP_REMOVED lines=16> */
.L_x_49:


//--------------------- .text.nextLayer           --------------------------
	.section	.text.nextLayer,"ax",@progbits
	.align	128
        .global         nextLayer
        .type           nextLayer,@function
        .size           nextLayer,(.L_x_50 - nextLayer)
        .other          nextLayer,@"STO_CUDA_ENTRY STV_DEFAULT"
nextLayer:
.text.nextLayer:
        /* <DEDUP_REMOVED lines=11> */
[----:B0-----:R-:W-:-:S07]  /*00b0*/  IMAD.WIDE R6, R3, 0x4, R6 ;  /* 0x0000000403067825 */ /* 0x001fce00078e0206 */
[----:B------:R-:W0:Y:S01]  /*00c0*/  LDC.64 R2, c[0x0][0x398] ;  /* 0x0000e600ff027b82 */ /* 0x000e220000000a00 */
[----:B-1----:R-:W0:Y:S02]  /*00d0*/  LDG.E R7, desc[UR4][R6.64] ;  /* 0x0000000406077981 */ /* 0x002e24000c1e1900 */
[----:B0-----:R-:W-:-:S05]  /*00e0*/  IMAD.WIDE R2, R7, 0x4, R2 ;  /* 0x0000000407027825 */ /* 0x001fca00078e0202 */
[----:B------:R-:W3:Y:S01]  /*00f0*/  LDG.E R0, desc[UR4][R2.64] ;  /* 0x0000000402007981 */ /* 0x000ee2000c1e1900 */
[----:B--2---:R-:W-:Y:S01]  /*0100*/  IMAD.WIDE R4, R7, 0x4, R4 ;  /* 0x0000000407047825 */ /* 0x004fe200078e0204 */
[----:B---3--:R-:W-:-:S13]  /*0110*/  ISETP.GE.AND P0, PT, R0, 0x1, PT ;  /* 0x000000010000780c */ /* 0x008fda0003f06270 */
[----:B------:R-:W-:Y:S05]  /*0120*/  @!P0 EXIT ;  /* 0x000000000000894d */ /* 0x000fea0003800000 */
[----:B------:R-:W2:Y:S01]  /*0130*/  LDG.E R19, desc[UR4][R4.64] ;  /* 0x0000000404137981 */ /* 0x000ea2000c1e1900 */
[----:B------:R-:W0:Y:S08]  /*0140*/  LDC R17, c[0x0][0x380] ;  /* 0x0000e000ff117b82 */ /* 0x000e300000000800 */
[----:B------:R-:W1:Y:S08]  /*0150*/  LDC.64 R6, c[0x0][0x388] ;  /* 0x0000e200ff067b82 */ /* 0x000e700000000a00 */
[----:B------:R-:W3:Y:S08]  /*0160*/  LDC.64 R8, c[0x0][0x3a0] ;  /* 0x0000e800ff087b82 */ /* 0x000ef00000000a00 */
[----:B------:R-:W4:Y:S01]  /*0170*/  LDC.64 R10, c[0x0][0x3a8] ;  /* 0x0000ea00ff0a7b82 */ /* 0x000f220000000a00 */
[----:B0-----:R-:W-:-:S02]  /*0180*/  IADD3 R17, PT, PT, R17, 0x1, RZ ;  /* 0x0000000111117810 */ /* 0x001fc40007ffe0ff */
[----:B-1234-:R-:W-:-:S07]  /*0190*/  MOV R21, R19 ;  /* 0x0000001300157202 */ /* 0x01efce0000000f00 */
.L_x_35:
[----:B------:R-:W-:-:S06]  /*01a0*/  IMAD.WIDE R12, R21, 0x4, R6 ;  /* 0x00000004150c7825 */ /* 0x000fcc00078e0206 */
[----:B------:R-:W2:Y:S02]  /*01b0*/  LDG.E R13, desc[UR4][R12.64] ;  /* 0x000000040c0d7981 */ /* 0x000ea4000c1e1900 */
[----:B--2---:R-:W-:-:S05]  /*01c0*/  IMAD.WIDE R14, R13, 0x4, R8 ;  /* 0x000000040d0e7825 */ /* 0x004fca00078e0208 */
[----:B------:R-:W2:Y:S01]  /*01d0*/  LDG.E R16, desc[UR4][R14.64] ;  /* 0x000000040e107981 */ /* 0x000ea2000c1e1900 */
[----:B------:R-:W-:Y:S01]  /*01e0*/  BSSY.RECONVERGENT B0, `(.L_x_33) ;  /* 0x0000008000007945 */ /* 0x000fe20003800200 */
[----:B--2---:R-:W-:-:S13]  /*01f0*/  ISETP.GE.AND P0, PT, R17, R16, PT ;  /* 0x000000101100720c */ /* 0x004fda0003f06270 */
[----:B------:R-:W-:Y:S05]  /*0200*/  @P0 BRA `(.L_x_34) ;  /* 0x0000000000140947 */ /* 0x000fea0003800000 */
[----:B------:R-:W-:Y:S01]  /*0210*/  IMAD.WIDE R12, R13, 0x4, R10 ;  /* 0x000000040d0c7825 */ /* 0x000fe200078e020a */
[----:B------:R0:W-:Y:S04]  /*0220*/  STG.E desc[UR4][R14.64], R17 ;  /* 0x000000110e007986 */ /* 0x0001e8000c101904 */
[----:B------:R0:W-:Y:S04]  /*0230*/  STG.E desc[UR4][R12.64], R21 ;  /* 0x000000150c007986 */ /* 0x0001e8000c101904 */
[----:B------:R0:W5:Y:S04]  /*0240*/  LDG.E R19, desc[UR4][R4.64] ;  /* 0x0000000404137981 */ /* 0x000168000c1e1900 */
[----:B------:R0:W5:Y:S02]  /*0250*/  LDG.E R0, desc[UR4][R2.64] ;  /* 0x0000000402007981 */ /* 0x000164000c1e1900 */
.L_x_34:
[----:B------:R-:W-:Y:S05]  /*0260*/  BSYNC.RECONVERGENT B0 ;  /* 0x0000000000007941 */ /* 0x000fea0003800200 */
.L_x_33:
[----:B0-----:R-:W-:Y:S02]  /*0270*/  IADD3 R21, PT, PT, R21, 0x1, RZ ;  /* 0x0000000115157810 */ /* 0x001fe40007ffe0ff */
[----:B-----5:R-:W-:-:S04]  /*0280*/  IADD3 R12, PT, PT, R0, R19, RZ ;  /* 0x00000013000c7210 */ /* 0x020fc80007ffe0ff */
[----:B------:R-:W-:-:S13]  /*0290*/  ISETP.GE.AND P0, PT, R21, R12, PT ;  /* 0x0000000c1500720c */ /* 0x000fda0003f06270 */
[----:B------:R-:W-:Y:S05]  /*02a0*/  @!P0 BRA `(.L_x_35) ;  /* 0xfffffffc00bc8947 */ /* 0x000fea000383ffff */
[----:B------:R-:W-:Y:S05]  /*02b0*/  EXIT ;  /* 0x000000000000794d */ /* 0x000fea0003800000 */
.L_x_36:
        /* <DEDUP_REMOVED lines=12> */
.L_x_50:


//--------------------- .text.queueBfs            --------------------------
	.section	.text.queueBfs,"ax",@progbits
	.align	128
        .global         queueBfs
        .type           queueBfs,@function
        .size           queueBfs,(.L_x_51 - queueBfs)
        .other          queueBfs,@"STO_CUDA_ENTRY STV_DEFAULT"
queueBfs:
.text.queueBfs:
        /* <DEDUP_REMOVED lines=19> */
[----:B------:R0:W5:Y:S01]  /*0130*/  LDG.E R15, desc[UR4][R4.64] ;  /* 0x00000004040f7981 */ /* 0x000162000c1e1900 */
[----:B------:R-:W1:Y:S08]  /*0140*/  LDC R0, c[0x0][0x380] ;  /* 0x0000e000ff007b82 */ /* 0x000e700000000800 */
[----:B------:R-:W2:Y:S08]  /*0150*/  LDC.64 R6, c[0x0][0x388] ;  /* 0x0000e200ff067b82 */ /* 0x000eb00000000a00 */
[----:B------:R-:W3:Y:S08]  /*0160*/  LDC.64 R8, c[0x0][0x3a0] ;  /* 0x0000e800ff087b82 */ /* 0x000ef00000000a00 */
[----:B------:R-:W4:Y:S01]  /*0170*/  LDC.64 R10, c[0x0][0x3a8] ;  /* 0x0000ea00ff0a7b82 */ /* 0x000f220000000a00 */
[----:B-1----:R-:W-:-:S07]  /*0180*/  IADD3 R0, PT, PT, R0, 0x1, RZ ;  /* 0x0000000100007810 */ /* 0x002fce0007ffe0ff */
[----:B0-----:R-:W1:Y:S02]  /*0190*/  LDC.64 R12, c[0x0][0x3c8] ;  /* 0x0000f200ff0c7b82 */ /* 0x001e640000000a00 */
.L_x_39:
[----:B--2--5:R-:W-:-:S06]  /*01a0*/  IMAD.WIDE R16, R15, 0x4, R6 ;  /* 0x000000040f107825 */ /* 0x024fcc00078e0206 */
[----:B------:R-:W3:Y:S02]  /*01b0*/  LDG.E R17, desc[UR4][R16.64] ;  /* 0x0000000410117981 */ /* 0x000ee4000c1e1900 */
[----:B---3--:R-:W-:-:S05]  /*01c0*/  IMAD.WIDE R18, R17, 0x4, R8 ;  /* 0x0000000411127825 */ /* 0x008fca00078e0208 */
[----:B------:R-:W2:Y:S01]  /*01d0*/  LDG.E R14, desc[UR4][R18.64] ;  /* 0x00000004120e7981 */ /* 0x000ea2000c1e1900 */
[----:B------:R-:W-:Y:S01]  /*01e0*/  BSSY.RECONVERGENT B0, `(.L_x_37) ;  /* 0x0000016000007945 */ /* 0x000fe20003800200 */
[----:B--2---:R-:W-:-:S13]  /*01f0*/  ISETP.NE.AND P0, PT, R14, 0x7fffffff, PT ;  /* 0x7fffffff0e00780c */ /* 0x004fda0003f05270 */
[----:B------:R-:W-:Y:S05]  /*0200*/  @P0 BRA `(.L_x_38) ;  /* 0x00000000004c0947 */ /* 0x000fea0003800000 */
[----:B------:R-:W2:Y:S02]  /*0210*/  ATOMG.E.MIN.S32.STRONG.GPU PT, R18, desc[UR4][R18.64], R0 ;  /* 0x80000000121279a8 */ /* 0x000ea400089ef304 */
[----:B--2---:R-:W-:-:S13]  /*0220*/  ISETP.NE.AND P0, PT, R18, 0x7fffffff, PT ;  /* 0x7fffffff1200780c */ /* 0x004fda0003f05270 */
[----:B------:R-:W-:Y:S05]  /*0230*/  @P0 BRA `(.L_x_38) ;  /* 0x0000000000400947 */ /* 0x000fea0003800000 */
[----:B------:R-:W0:Y:S01]  /*0240*/  S2R R19, SR_LANEID ;  /* 0x0000000000137919 */ /* 0x000e220000000000 */
[----:B------:R-:W-:Y:S01]  /*0250*/  VOTEU.ANY UR6, UPT, PT ;  /* 0x0000000000067886 */ /* 0x000fe200038e0100 */
[----:B------:R-:W2:Y:S01]  /*0260*/  LDC.64 R20, c[0x0][0x3b8] ;  /* 0x0000ee00ff147b82 */ /* 0x000ea20000000a00 */
[----:B------:R-:W0:Y:S08]  /*0270*/  FLO.U32 R14, UR6 ;  /* 0x00000006000e7d00 */ /* 0x000e3000080e0000 */
[----:B------:R-:W2:Y:S01]  /*0280*/  POPC R25, UR6 ;  /* 0x0000000600197d09 */ /* 0x000ea20008000000 */
[----:B0-----:R-:W-:Y:S01]  /*0290*/  ISETP.EQ.U32.AND P0, PT, R14, R19, PT ;  /* 0x000000130e00720c */ /* 0x001fe20003f02070 */
[----:B----4-:R-:W-:-:S05]  /*02a0*/  IMAD.WIDE R18, R17, 0x4, R10 ;  /* 0x0000000411127825 */ /* 0x010fca00078e020a */
[----:B------:R-:W-:Y:S07]  /*02b0*/  STG.E desc[UR4][R18.64], R15 ;  /* 0x0000000f12007986 */ /* 0x000fee000c101904 */
[----:B--2---:R-:W2:Y:S01]  /*02c0*/  @P0 ATOMG.E.ADD.STRONG.GPU PT, R21, desc[UR4][R20.64], R25 ;  /* 0x80000019141509a8 */ /* 0x004ea200081ef104 */
[----:B------:R-:W0:Y:S02]  /*02d0*/  S2R R16, SR_LTMASK ;  /* 0x0000000000107919 */ /* 0x000e240000003900 */
[----:B0-----:R-:W-:-:S06]  /*02e0*/  LOP3.LUT R16, R16, UR6, RZ, 0xc0, !PT ;  /* 0x0000000610107c12 */ /* 0x001fcc000f8ec0ff */
[----:B------:R-:W0:Y:S01]  /*02f0*/  POPC R16, R16 ;  /* 0x0000001000107309 */ /* 0x000e220000000000 */
[----:B--2---:R-:W0:Y:S02]  /*0300*/  SHFL.IDX PT, R23, R21, R14, 0x1f ;  /* 0x00001f0e15177589 */ /* 0x004e2400000e0000 */
[----:B0-----:R-:W-:-:S05]  /*0310*/  IADD3 R23, PT, PT, R23, R16, RZ ;  /* 0x0000001017177210 */ /* 0x001fca0007ffe0ff */
[----:B-1----:R-:W-:-:S05]  /*0320*/  IMAD.WIDE R22, R23, 0x4, R12 ;  /* 0x0000000417167825 */ /* 0x002fca00078e020c */
[----:B------:R0:W-:Y:S02]  /*0330*/  STG.E desc[UR4][R22.64], R17 ;  /* 0x0000001116007986 */ /* 0x0001e4000c101904 */
.L_x_38:
[----:B------:R-:W-:Y:S05]  /*0340*/  BSYNC.RECONVERGENT B0 ;  /* 0x0000000000007941 */ /* 0x000fea0003800200 */
.L_x_37:
[----:B------:R-:W2:Y:S04]  /*0350*/  LDG.E R14, desc[UR4][R4.64] ;  /* 0x00000004040e7981 */ /* 0x000ea8000c1e1900 */
[----:B0-----:R-:W2:Y:S01]  /*0360*/  LDG.E R17, desc[UR4][R2.64] ;  /* 0x0000000402117981 */ /* 0x001ea2000c1e1900 */
[----:B------:R-:W-:Y:S02]  /*0370*/  IADD3 R15, PT, PT, R15, 0x1, RZ ;  /* 0x000000010f0f7810 */ /* 0x000fe40007ffe0ff */
[----:B--2---:R-:W-:-:S04]  /*0380*/  IADD3 R14, PT, PT, R14, R17, RZ ;  /* 0x000000110e0e7210 */ /* 0x004fc80007ffe0ff */
[----:B------:R-:W-:-:S13]  /*0390*/  ISETP.GE.AND P0, PT, R15, R14, PT ;  /* 0x0000000e0f00720c */ /* 0x000fda0003f06270 */
[----:B------:R-:W-:Y:S05]  /*03a0*/  @!P0 BRA `(.L_x_39) ;  /* 0xfffffffc007c8947 */ /* 0x000fea000383ffff */
[----:B------:R-:W-:Y:S05]  /*03b0*/  EXIT ;  /* 0x000000000000794d */ /* 0x000fea0003800000 */
.L_x_40:
        /* <DEDUP_REMOVED lines=12> */
.L_x_51:


//--------------------- .text.simpleBfs           --------------------------
	.section	.text.simpleBfs,"ax",@progbits
	.align	128
        .global         simpleBfs
        .type           simpleBfs,@function
        .size           simpleBfs,(.L_x_52 - simpleBfs)
        .other          simpleBfs,@"STO_CUDA_ENTRY STV_DEFAULT"
simpleBfs:
.text.simpleBfs:
        /* <DEDUP_REMOVED lines=10> */
[----:B------:R-:W2:Y:S01]  /*00a0*/  LDC R17, c[0x0][0x384] ;  /* 0x0000e100ff117b82 */ /* 0x000ea20000000800 */
[----:B0-----:R-:W-:-:S06]  /*00b0*/  IMAD.WIDE R2, R7, 0x4, R2 ;  /* 0x0000000407027825 */ /* 0x001fcc00078e0202 */
[----:B-1----:R-:W2:Y:S02]  /*00c0*/  LDG.E R2, desc[UR4][R2.64] ;  /* 0x0000000402027981 */ /* 0x002ea4000c1e1900 */
[----:B--2---:R-:W-:-:S13]  /*00d0*/  ISETP.NE.AND P0, PT, R2, R17, PT ;  /* 0x000000110200720c */ /* 0x004fda0003f05270 */
[----:B------:R-:W-:Y:S05]  /*00e0*/  @P0 EXIT ;  /* 0x000000000000094d */ /* 0x000fea0003800000 */
[----:B------:R-:W0:Y:S08]  /*00f0*/  LDC.64 R2, c[0x0][0x398] ;  /* 0x0000e600ff027b82 */ /* 0x000e300000000a00 */
[----:B------:R-:W1:Y:S01]  /*0100*/  LDC.64 R4, c[0x0][0x390] ;  /* 0x0000e400ff047b82 */ /* 0x000e620000000a00 */
[----:B0-----:R-:W-:-:S05]  /*0110*/  IMAD.WIDE R2, R7, 0x4, R2 ;  /* 0x0000000407027825 */ /* 0x001fca00078e0202 */
[----:B------:R-:W2:Y:S01]  /*0120*/  LDG.E R0, desc[UR4][R2.64] ;  /* 0x0000000402007981 */ /* 0x000ea2000c1e1900 */
[----:B-1----:R-:W-:Y:S01]  /*0130*/  IMAD.WIDE R4, R7, 0x4, R4 ;  /* 0x0000000407047825 */ /* 0x002fe200078e0204 */
[----:B--2---:R-:W-:-:S13]  /*0140*/  ISETP.GE.AND P0, PT, R0, 0x1, PT ;  /* 0x000000010000780c */ /* 0x004fda0003f06270 */
[----:B------:R-:W-:Y:S05]  /*0150*/  @!P0 EXIT ;  /* 0x000000000000894d */ /* 0x000fea0003800000 */
[----:B------:R-:W2:Y:S01]  /*0160*/  LDG.E R19, desc[UR4][R4.64] ;  /* 0x0000000404137981 */ /* 0x000ea2000c1e1900 */
[----:B------:R-:W0:Y:S01]  /*0170*/  LDC.64 R6, c[0x0][0x3a0] ;  /* 0x0000e800ff067b82 */ /* 0x000e220000000a00 */
[----:B------:R-:W-:Y:S01]  /*0180*/  BSSY.RECONVERGENT B0, `(.L_x_41) ;  /* 0x0000018000007945 */ /* 0x000fe20003800200 */
[----:B------:R-:W-:Y:S02]  /*0190*/  PLOP3.LUT P0, PT, PT, PT, PT, 0x8, 0x80 ;  /* 0x000000000080781c */ /* 0x000fe40003f0e170 */
[----:B------:R-:W-:-:S04]  /*01a0*/  IADD3 R17, PT, PT, R17, 0x1, RZ ;  /* 0x0000000111117810 */ /* 0x000fc80007ffe0ff */
[----:B------:R-:W1:Y:S08]  /*01b0*/  LDC.64 R8, c[0x0][0x388] ;  /* 0x0000e200ff087b82 */ /* 0x000e700000000a00 */
[----:B------:R-:W3:Y:S02]  /*01c0*/  LDC.64 R10, c[0x0][0x3a8] ;  /* 0x0000ea00ff0a7b82 */ /* 0x000ee40000000a00 */
[----:B0123--:R-:W-:-:S07]  /*01d0*/  MOV R21, R19 ;  /* 0x0000001300157202 */ /* 0x00ffce0000000f00 */
.L_x_44:
        /* <DEDUP_REMOVED lines=11> */
[----:B------:R0:W5:Y:S01]  /*0290*/  LDG.E R0, desc[UR4][R2.64] ;  /* 0x0000000402007981 */ /* 0x000162000c1e1900 */
[----:B------:R-:W-:-:S13]  /*02a0*/  PLOP3.LUT P0, PT, PT, PT, PT, 0x80, 0x8 ;  /* 0x000000000008781c */ /* 0x000fda0003f0f070 */
.L_x_43:
[----:B------:R-:W-:Y:S05]  /*02b0*/  BSYNC.RECONVERGENT B1 ;  /* 0x0000000000017941 */ /* 0x000fea0003800200 */
.L_x_42:
[----:B0-----:R-:W-:Y:S01]  /*02c0*/  VIADD R21, R21, 0x1 ;  /* 0x0000000115157836 */ /* 0x001fe20000000000 */
[----:B-----5:R-:W-:-:S04]  /*02d0*/  IADD3 R12, PT, PT, R0, R19, RZ ;  /* 0x00000013000c7210 */ /* 0x020fc80007ffe0ff */
[----:B------:R-:W-:-:S13]  /*02e0*/  ISETP.GE.AND P1, PT, R21, R12, PT ;  /* 0x0000000c1500720c */ /* 0x000fda0003f26270 */
[----:B------:R-:W-:Y:S05]  /*02f0*/  @!P1 BRA `(.L_x_44) ;  /* 0xfffffffc00b89947 */ /* 0x000fea000383ffff */
[----:B------:R-:W-:Y:S05]  /*0300*/  BSYNC.RECONVERGENT B0 ;  /* 0x0000000000007941 */ /* 0x000fea0003800200 */
.L_x_41:
[----:B------:R-:W-:Y:S05]  /*0310*/  @!P0 EXIT ;  /* 0x000000000000894d */ /* 0x000fea0003800000 */
[----:B------:R-:W0:Y:S01]  /*0320*/  LDC.64 R2, c[0x0][0x3b0] ;  /* 0x0000ec00ff027b82 */ /* 0x000e220000000a00 */
[----:B------:R-:W-:-:S05]  /*0330*/  IMAD.MOV.U32 R5, RZ, RZ, 0x1 ;  /* 0x00000001ff057424 */ /* 0x000fca00078e00ff */
[----:B0-----:R-:W-:Y:S01]  /*0340*/  STG.E desc[UR4][R2.64], R5 ;  /* 0x0000000502007986 */ /* 0x001fe2000c101904 */
[----:B------:R-:W-:Y:S05]  /*0350*/  EXIT ;  /* 0x000000000000794d */ /* 0x000fea0003800000 */
.L_x_45:
        /* <DEDUP_REMOVED lines=10> */
.L_x_52:


//--------------------- .nv.shared.reserved.0     --------------------------
	.section	.nv.shared.reserved.0,"aw",@nobits
	.weak		__nv_reservedSMEM_offset_0_alias
	.size		__nv_reservedSMEM_offset_0_alias, 0, 64
	.other		__nv_reservedSMEM_offset_0_alias,@"STO_CUDA_RESERVED_SHARED STV_DEFAULT"
__nv_reservedSMEM_offset_0_alias:
	.zero		0
	.zero		64


//--------------------- .nv.shared.assignVerticesNextQueue --------------------------
	.section	.nv.shared.assignVerticesNextQueue,"aw",@nobits
	.sectionflags	@""
	.align	4
.nv.shared.assignVerticesNextQueue:
	.zero		1028


//--------------------- .nv.shared.scanDegrees    --------------------------
	.section	.nv.shared.scanDegrees,"aw",@nobits
	.sectionflags	@""
	.align	4
.nv.shared.scanDegrees:
	.zero		5120


//--------------------- .nv.constant0.cuGunrockStyleBfsKernel --------------------------
	.section	.nv.constant0.cuGunrockStyleBfsKernel,"a",@progbits
	.sectionflags	@""
	.align	4
.nv.constant0.cuGunrockStyleBfsKernel:
	.zero		972


//--------------------- .nv.constant0.assignVerticesNextQueue --------------------------
	.section	.nv.constant0.assignVerticesNextQueue,"a",@progbits
	.sectionflags	@""
	.align	4
.nv.constant0.assignVerticesNextQueue:
	.zero		972


//--------------------- .nv.constant0.scanDegrees --------------------------
	.section	.nv.constant0.scanDegrees,"a",@progbits
	.sectionflags	@""
	.align	4
.nv.constant0.scanDegrees:
	.zero		920


//--------------------- .nv.constant0.countDegrees --------------------------
	.section	.nv.constant0.countDegrees,"a",@progbits
	.sectionflags	@""
	.align	4
.nv.constant0.countDegrees:
	.zero		952


//--------------------- .nv.constant0.nextLayer   --------------------------
	.section	.nv.constant0.nextLayer,"a",@progbits
	.sectionflags	@""
	.align	4
.nv.constant0.nextLayer:
	.zero		960


//--------------------- .nv.constant0.queueBfs    --------------------------
	.section	.nv.constant0.queueBfs,"a",@progbits
	.sectionflags	@""
	.align	4
.nv.constant0.queueBfs:
	.zero		976


//--------------------- .nv.constant0.simpleBfs   --------------------------
	.section	.nv.constant0.simpleBfs,"a",@progbits
	.sectionflags	@""
	.align	4
.nv.constant0.simpleBfs:
	.zero		952


//--------------------- SYMBOLS --------------------------

	.type		.nv.reservedSmem.offset0,@object
	.size		.nv.reservedSmem.offset0,0x4
	.type		.nv.reservedSmem.cap,@object
	.size		.nv.reservedSmem.cap,0x4
